	.target	sm_90a

	.elftype	@"ET_EXEC"


//--------------------- .note.nv.tkinfo           --------------------------
	.section	.note.nv.tkinfo,"",@"SHT_NOTE"
	.sectionflags	@"SHF_NOTE_NV_TKINFO"
	.tkinfo
        /*0018*/ 	.word	0x00000002
        /*0030*/ 	.string	""
        /*0030*/ 	.string	"ptxas"
        /*0030*/ 	.string	"Cuda compilation tools, release 13.0, V13.0.88"
        /*0030*/ 	.string	"Build cuda_13.0.r13.0/compiler.36424714_0"
        /*0030*/ 	.string	"-arch sm_90a -m 64 "



//--------------------- .note.nv.cuinfo           --------------------------
	.section	.note.nv.cuinfo,"",@"SHT_NOTE"
	.sectionflags	@"SHF_NOTE_NV_CUINFO"
        /*0018*/ 	.short	0x0002
        /*001a*/ 	.short	0x005a
        /*001c*/ 	.short	0x0082
	.zero		2


//--------------------- .nv.info                  --------------------------
	.section	.nv.info,"",@"SHT_CUDA_INFO"
	.align	4


	//----- nvinfo : EIATTR_REGCOUNT
	.align		4
        /*0000*/ 	.byte	0x04, 0x2f
        /*0002*/ 	.short	(.L_15 - .L_14)
	.align		4
.L_14:
        /*0004*/ 	.word	index@(_ZN7cutlass13device_kernelINS_4gemm6kernel13GemmUniversalIN4cute5tupleIJiiiiEEENS1_10collective13CollectiveMmaINS1_34MainloopSm90TmaGmmaWarpSpecializedILi5ENS5_IJNS4_1CILi1EEESB_SB_EEENS1_35KernelTmaWarpSpecializedCooperativeEEENS5_IJNSA_ILi256EEENSA_ILi128EEENSA_ILi64EEEEEEfNS5_IJlSB_lEEEfSJ_NS4_8TiledMMAINS4_8MMA_AtomIJNS4_4SM904GMMA30MMA_64x128x8_F32TF32TF32_SS_TNILNSN_7ScaleInE1ELSP_1EEEEEENS4_6LayoutINS5_IJNSA_ILi2EEESB_SB_EEENS5_IJSB_NSA_ILi0EEESV_EEEEENS5_IJNS4_10UnderscoreESY_SY_EEEEENS4_13SM90_TMA_LOADENS4_14ComposedLayoutINS4_7SwizzleILi3ELi4ELi3EEENS4_18smem_ptr_flag_bitsILi32EEENSS_INS5_IJNSA_ILi8EEENSA_ILi32EEEEEENS5_IJS18_SB_EEEEEEEvNS4_8identityES11_S1C_vS1D_EENS_8epilogue10collective6detail29Sm90TmaWarpSpecializedAdapterINS1G_15DefaultEpilogueIfSJ_SJ_NS1F_6thread17LinearCombinationIfLi1EffLNS1K_9ScaleType4KindE0ELNS_15FloatRoundStyleE2EfEENS1_15EpilogueDefaultEEEEEvvEEEEvNT_6ParamsE)
        /*0008*/ 	.word	0x000000a8


	//----- nvinfo : EIATTR_FRAME_SIZE
	.align		4
.L_15:
        /*000c*/ 	.byte	0x04, 0x11
        /*000e*/ 	.short	(.L_17 - .L_16)
	.align		4
.L_16:
        /*0010*/ 	.word	index@(_ZN7cutlass13device_kernelINS_4gemm6kernel13GemmUniversalIN4cute5tupleIJiiiiEEENS1_10collective13CollectiveMmaINS1_34MainloopSm90TmaGmmaWarpSpecializedILi5ENS5_IJNS4_1CILi1EEESB_SB_EEENS1_35KernelTmaWarpSpecializedCooperativeEEENS5_IJNSA_ILi256EEENSA_ILi128EEENSA_ILi64EEEEEEfNS5_IJlSB_lEEEfSJ_NS4_8TiledMMAINS4_8MMA_AtomIJNS4_4SM904GMMA30MMA_64x128x8_F32TF32TF32_SS_TNILNSN_7ScaleInE1ELSP_1EEEEEENS4_6LayoutINS5_IJNSA_ILi2EEESB_SB_EEENS5_IJSB_NSA_ILi0EEESV_EEEEENS5_IJNS4_10UnderscoreESY_SY_EEEEENS4_13SM90_TMA_LOADENS4_14ComposedLayoutINS4_7SwizzleILi3ELi4ELi3EEENS4_18smem_ptr_flag_bitsILi32EEENSS_INS5_IJNSA_ILi8EEENSA_ILi32EEEEEENS5_IJS18_SB_EEEEEEEvNS4_8identityES11_S1C_vS1D_EENS_8epilogue10collective6detail29Sm90TmaWarpSpecializedAdapterINS1G_15DefaultEpilogueIfSJ_SJ_NS1F_6thread17LinearCombinationIfLi1EffLNS1K_9ScaleType4KindE0ELNS_15FloatRoundStyleE2EfEENS1_15EpilogueDefaultEEEEEvvEEEEvNT_6ParamsE)
        /*0014*/ 	.word	0x00000000


	//----- nvinfo : EIATTR_MIN_STACK_SIZE
	.align		4
.L_17:
        /*0018*/ 	.byte	0x04, 0x12
        /*001a*/ 	.short	(.L_19 - .L_18)
	.align		4
.L_18:
        /*001c*/ 	.word	index@(_ZN7cutlass13device_kernelINS_4gemm6kernel13GemmUniversalIN4cute5tupleIJiiiiEEENS1_10collective13CollectiveMmaINS1_34MainloopSm90TmaGmmaWarpSpecializedILi5ENS5_IJNS4_1CILi1EEESB_SB_EEENS1_35KernelTmaWarpSpecializedCooperativeEEENS5_IJNSA_ILi256EEENSA_ILi128EEENSA_ILi64EEEEEEfNS5_IJlSB_lEEEfSJ_NS4_8TiledMMAINS4_8MMA_AtomIJNS4_4SM904GMMA30MMA_64x128x8_F32TF32TF32_SS_TNILNSN_7ScaleInE1ELSP_1EEEEEENS4_6LayoutINS5_IJNSA_ILi2EEESB_SB_EEENS5_IJSB_NSA_ILi0EEESV_EEEEENS5_IJNS4_10UnderscoreESY_SY_EEEEENS4_13SM90_TMA_LOADENS4_14ComposedLayoutINS4_7SwizzleILi3ELi4ELi3EEENS4_18smem_ptr_flag_bitsILi32EEENSS_INS5_IJNSA_ILi8EEENSA_ILi32EEEEEENS5_IJS18_SB_EEEEEEEvNS4_8identityES11_S1C_vS1D_EENS_8epilogue10collective6detail29Sm90TmaWarpSpecializedAdapterINS1G_15DefaultEpilogueIfSJ_SJ_NS1F_6thread17LinearCombinationIfLi1EffLNS1K_9ScaleType4KindE0ELNS_15FloatRoundStyleE2EfEENS1_15EpilogueDefaultEEEEEvvEEEEvNT_6ParamsE)
        /*0020*/ 	.word	0x00000000
.L_19:


//--------------------- .nv.compat                --------------------------
	.section	.nv.compat,"",@"SHT_CUDA_COMPAT_INFO"
	.align	4
        /*0000*/ 	.byte	0x02, 0x09, 0x01, 0x00, 0x02, 0x02, 0x04, 0x00, 0x02, 0x05, 0x05, 0x00, 0x03, 0x07, 0x01, 0x01
        /*0010*/ 	.byte	0x02, 0x03, 0x01, 0x00, 0x02, 0x06, 0x01, 0x00, 0x04, 0x0b, 0x08, 0x00, 0x00, 0x00, 0x00, 0x00
        /*0020*/ 	.byte	0x00, 0x00, 0x00, 0x00


//--------------------- .nv.info._ZN7cutlass13device_kernelINS_4gemm6kernel13GemmUniversalIN4cute5tupleIJiiiiEEENS1_10collective13CollectiveMmaINS1_34MainloopSm90TmaGmmaWarpSpecializedILi5ENS5_IJNS4_1CILi1EEESB_SB_EEENS1_35KernelTmaWarpSpecializedCooperativeEEENS5_IJNSA_ILi256EEENSA_ILi128EEENSA_ILi64EEEEEEfNS5_IJlSB_lEEEfSJ_NS4_8TiledMMAINS4_8MMA_AtomIJNS4_4SM904GMMA30MMA_64x128x8_F32TF32TF32_SS_TNILNSN_7ScaleInE1ELSP_1EEEEEENS4_6LayoutINS5_IJNSA_ILi2EEESB_SB_EEENS5_IJSB_NSA_ILi0EEESV_EEEEENS5_IJNS4_10UnderscoreESY_SY_EEEEENS4_13SM90_TMA_LOADENS4_14ComposedLayoutINS4_7SwizzleILi3ELi4ELi3EEENS4_18smem_ptr_flag_bitsILi32EEENSS_INS5_IJNSA_ILi8EEENSA_ILi32EEEEEENS5_IJS18_SB_EEEEEEEvNS4_8identityES11_S1C_vS1D_EENS_8epilogue10collective6detail29Sm90TmaWarpSpecializedAdapterINS1G_15DefaultEpilogueIfSJ_SJ_NS1F_6thread17LinearCombinationIfLi1EffLNS1K_9ScaleType4KindE0ELNS_15FloatRoundStyleE2EfEENS1_15EpilogueDefaultEEEEEvvEEEEvNT_6ParamsE --------------------------
	.section	.nv.info._ZN7cutlass13device_kernelINS_4gemm6kernel13GemmUniversalIN4cute5tupleIJiiiiEEENS1_10collective13CollectiveMmaINS1_34MainloopSm90TmaGmmaWarpSpecializedILi5ENS5_IJNS4_1CILi1EEESB_SB_EEENS1_35KernelTmaWarpSpecializedCooperativeEEENS5_IJNSA_ILi256EEENSA_ILi128EEENSA_ILi64EEEEEEfNS5_IJlSB_lEEEfSJ_NS4_8TiledMMAINS4_8MMA_AtomIJNS4_4SM904GMMA30MMA_64x128x8_F32TF32TF32_SS_TNILNSN_7ScaleInE1ELSP_1EEEEEENS4_6LayoutINS5_IJNSA_ILi2EEESB_SB_EEENS5_IJSB_NSA_ILi0EEESV_EEEEENS5_IJNS4_10UnderscoreESY_SY_EEEEENS4_13SM90_TMA_LOADENS4_14ComposedLayoutINS4_7SwizzleILi3ELi4ELi3EEENS4_18smem_ptr_flag_bitsILi32EEENSS_INS5_IJNSA_ILi8EEENSA_ILi32EEEEEENS5_IJS18_SB_EEEEEEEvNS4_8identityES11_S1C_vS1D_EENS_8epilogue10collective6detail29Sm90TmaWarpSpecializedAdapterINS1G_15DefaultEpilogueIfSJ_SJ_NS1F_6thread17LinearCombinationIfLi1EffLNS1K_9ScaleType4KindE0ELNS_15FloatRoundStyleE2EfEENS1_15EpilogueDefaultEEEEEvvEEEEvNT_6ParamsE,"",@"SHT_CUDA_INFO"
	.sectionflags	@""
	.align	4


	//----- nvinfo : EIATTR_CUDA_API_VERSION
	.align		4
        /*0000*/ 	.byte	0x04, 0x37
        /*0002*/ 	.short	(.L_21 - .L_20)
.L_20:
        /*0004*/ 	.word	0x00000082


	//----- nvinfo : EIATTR_KPARAM_INFO
	.align		4
.L_21:
        /*0008*/ 	.byte	0x04, 0x17
        /*000a*/ 	.short	(.L_23 - .L_22)
.L_22:
        /*000c*/ 	.word	0x00000000
        /*0010*/ 	.short	0x0000
        /*0012*/ 	.short	0x0070
        /*0014*/ 	.byte	0x00, 0xf0, 0x01, 0x10


	//----- nvinfo : EIATTR_SPARSE_MMA_MASK
	.align		4
.L_23:
        /*0018*/ 	.byte	0x03, 0x50
        /*001a*/ 	.short	0x0000


	//----- nvinfo : EIATTR_MAXREG_COUNT
	.align		4
        /*001c*/ 	.byte	0x03, 0x1b
        /*001e*/ 	.short	0x00a8


	//----- nvinfo : EIATTR_NUM_BARRIERS
	.align		4
        /*0020*/ 	.byte	0x02, 0x4c
        /*0022*/ 	.byte	0x01
	.zero		1


	//----- nvinfo : EIATTR_EXTERNS
	.align		4
        /*0024*/ 	.byte	0x04, 0x0f
        /*0026*/ 	.short	(.L_25 - .L_24)


	//   ....[0]....
	.align		4
.L_24:
        /*0028*/ 	.word	index@(__assertfail)


	//----- nvinfo : EIATTR_MERCURY_ISA_VERSION
	.align		4
.L_25:
        /*002c*/ 	.byte	0x03, 0x5f
        /*002e*/ 	.short	0x0101


	//----- nvinfo : EIATTR_INT_WARP_WIDE_INSTR_OFFSETS
	.align		4
        /*0030*/ 	.byte	0x04, 0x31
        /*0032*/ 	.short	(.L_27 - .L_26)


	//   ....[0]....
.L_26:
        /*0034*/ 	.word	0x000003d0


	//   ....[1]....
        /*0038*/ 	.word	0x00000400


	//   ....[2]....
        /*003c*/ 	.word	0x000004e0


	//----- nvinfo : EIATTR_COOP_GROUP_MASK_REGIDS
	.align		4
.L_27:
        /*0040*/ 	.byte	0x04, 0x29
        /*0042*/ 	.short	(.L_29 - .L_28)


	//   ....[0]....
.L_28:
        /*0044*/ 	.word	0xffffffff


	//   ....[1]....
        /*0048*/ 	.word	0xffffffff


	//   ....[2]....
        /*004c*/ 	.word	0xffffffff


	//   ....[3]....
        /*0050*/ 	.word	0xffffffff


	//   ....[4]....
        /*0054*/ 	.word	0xffffffff


	//----- nvinfo : EIATTR_COOP_GROUP_INSTR_OFFSETS
	.align		4
.L_29:
        /*0058*/ 	.byte	0x04, 0x28
        /*005a*/ 	.short	(.L_31 - .L_30)


	//   ....[0]....
.L_30:
        /*005c*/ 	.word	0x00000060


	//   ....[1]....
        /*0060*/ 	.word	0x00000070


	//   ....[2]....
        /*0064*/ 	.word	0x00000130


	//   ....[3]....
        /*0068*/ 	.word	0x000002e0


	//   ....[4]....
        /*006c*/ 	.word	0x00000f90


	//----- nvinfo : EIATTR_REG_RECONFIG
	.align		4
.L_31:
        /*0070*/ 	.byte	0x01, 0x54
	.zero		2


	//----- nvinfo : EIATTR_SYSCALL_OFFSETS
	.align		4
        /*0074*/ 	.byte	0x04, 0x46
        /*0076*/ 	.short	(.L_33 - .L_32)


	//   ....[0]....
.L_32:
        /*0078*/ 	.word	0x00001150


	//----- nvinfo : EIATTR_MBARRIER_INSTR_OFFSETS
	.align		4
.L_33:
        /*007c*/ 	.byte	0x04, 0x39
        /*007e*/ 	.short	(.L_35 - .L_34)


	//   ....[0]....
.L_34:
        /*0080*/ 	.word	0x00000230
        /*0084*/ 	.word	0x000000ff
        /*0088*/ 	.word	0x00000000
        /*008c*/ 	.short	0x0100
        /*008e*/ 	.byte	0x08
	.zero		1


	//   ....[1]....
        /*0090*/ 	.word	0x00000240
        /*0094*/ 	.word	0x000000ff
        /*0098*/ 	.word	0x00000028
        /*009c*/ 	.short	0x0100
        /*009e*/ 	.byte	0x08
	.zero		1


	//   ....[2]....
        /*00a0*/ 	.word	0x00000250
        /*00a4*/ 	.word	0x000000ff
        /*00a8*/ 	.word	0x00000008
        /*00ac*/ 	.short	0x0100
        /*00ae*/ 	.byte	0x08
	.zero		1


	//   ....[3]....
        /*00b0*/ 	.word	0x00000260
        /*00b4*/ 	.word	0x000000ff
        /*00b8*/ 	.word	0x00000030
        /*00bc*/ 	.short	0x0100
        /*00be*/ 	.byte	0x08
	.zero		1


	//   ....[4]....
        /*00c0*/ 	.word	0x00000270
        /*00c4*/ 	.word	0x000000ff
        /*00c8*/ 	.word	0x00000010
        /*00cc*/ 	.short	0x0100
        /*00ce*/ 	.byte	0x08
	.zero		1


	//   ....[5]....
        /*00d0*/ 	.word	0x00000280
        /*00d4*/ 	.word	0x000000ff
        /*00d8*/ 	.word	0x00000038
        /*00dc*/ 	.short	0x0100
        /*00de*/ 	.byte	0x08
	.zero		1


	//   ....[6]....
        /*00e0*/ 	.word	0x00000290
        /*00e4*/ 	.word	0x000000ff
        /*00e8*/ 	.word	0x00000018
        /*00ec*/ 	.short	0x0100
        /*00ee*/ 	.byte	0x08
	.zero		1


	//   ....[7]....
        /*00f0*/ 	.word	0x000002a0
        /*00f4*/ 	.word	0x000000ff
        /*00f8*/ 	.word	0x00000040
        /*00fc*/ 	.short	0x0100
        /*00fe*/ 	.byte	0x08
	.zero		1


	//   ....[8]....
        /*0100*/ 	.word	0x000002b0
        /*0104*/ 	.word	0x000000ff
        /*0108*/ 	.word	0x00000020
        /*010c*/ 	.short	0x0100
        /*010e*/ 	.byte	0x08
	.zero		1


	//   ....[9]....
        /*0110*/ 	.word	0x000002c0
        /*0114*/ 	.word	0x000000ff
        /*0118*/ 	.word	0x00000048
        /*011c*/ 	.short	0x0100
        /*011e*/ 	.byte	0x08
	.zero		1


	//   ....[10]....
        /*0120*/ 	.word	0x00000550
        /*0124*/ 	.word	0x000000ff
        /*0128*/ 	.word	0x00000060
        /*012c*/ 	.short	0x0100
        /*012e*/ 	.byte	0x06
	.zero		1


	//   ....[11]....
        /*0130*/ 	.word	0x000005b0
        /*0134*/ 	.word	0x000000ff
        /*0138*/ 	.word	0x00000068
        /*013c*/ 	.short	0x0100
        /*013e*/ 	.byte	0x06
	.zero		1


	//   ....[12]....
        /*0140*/ 	.word	0x000011d0
        /*0144*/ 	.word	0x00000003
        /*0148*/ 	.word	0x00000000
        /*014c*/ 	.short	0x010a
        /*014e*/ 	.byte	0x3f
	.zero		1


	//   ....[13]....
        /*0150*/ 	.word	0x00001210
        /*0154*/ 	.word	0x00000003
        /*0158*/ 	.word	0x00000000
        /*015c*/ 	.short	0x010a
        /*015e*/ 	.byte	0x3f
	.zero		1


	//   ....[14]....
        /*0160*/ 	.word	0x00001a00
        /*0164*/ 	.word	0x000000ff
        /*0168*/ 	.word	0x00000000
        /*016c*/ 	.short	0x010a
        /*016e*/ 	.byte	0x09
	.zero		1


	//   ....[15]....
        /*0170*/ 	.word	0x00001a40
        /*0174*/ 	.word	0x000000ff
        /*0178*/ 	.word	0x00000000
        /*017c*/ 	.short	0x010a
        /*017e*/ 	.byte	0x09
	.zero		1


	//   ....[16]....
        /*0180*/ 	.word	0x000020f0
        /*0184*/ 	.word	0x000000ff
        /*0188*/ 	.word	0x00000000
        /*018c*/ 	.short	0x0101
        /*018e*/ 	.byte	0x08
	.zero		1


	//   ....[17]....
        /*0190*/ 	.word	0x000022f0
        /*0194*/ 	.word	0x000000ff
        /*0198*/ 	.word	0x00000000
        /*019c*/ 	.short	0x0101
        /*019e*/ 	.byte	0x06
	.zero		1


	//   ....[18]....
        /*01a0*/ 	.word	0x00009bf0
        /*01a4*/ 	.word	0x0000000e
        /*01a8*/ 	.word	0x00000028
        /*01ac*/ 	.short	0x010a
        /*01ae*/ 	.byte	0x3f
	.zero		1


	//   ....[19]....
        /*01b0*/ 	.word	0x0000a030
        /*01b4*/ 	.word	0x00000006
        /*01b8*/ 	.word	0x00000068
        /*01bc*/ 	.short	0x0101
        /*01be*/ 	.byte	0x3f
	.zero		1


	//   ....[20]....
        /*01c0*/ 	.word	0x0000a760
        /*01c4*/ 	.word	0x00000007
        /*01c8*/ 	.word	0x00000000
        /*01cc*/ 	.short	0x010a
        /*01ce*/ 	.byte	0x3f
	.zero		1


	//   ....[21]....
        /*01d0*/ 	.word	0x0000a7e0
        /*01d4*/ 	.word	0x00000009
        /*01d8*/ 	.word	0x00000000
        /*01dc*/ 	.short	0x010a
        /*01de*/ 	.byte	0x3f
	.zero		1


	//   ....[22]....
        /*01e0*/ 	.word	0x0000a870
        /*01e4*/ 	.word	0x00000006
        /*01e8*/ 	.word	0x00000000
        /*01ec*/ 	.short	0x010a
        /*01ee*/ 	.byte	0x3f
	.zero		1


	//   ....[23]....
        /*01f0*/ 	.word	0x0000a900
        /*01f4*/ 	.word	0x00000009
        /*01f8*/ 	.word	0x00000000
        /*01fc*/ 	.short	0x010a
        /*01fe*/ 	.byte	0x3f
	.zero		1


	//   ....[24]....
        /*0200*/ 	.word	0x0000a990
        /*0204*/ 	.word	0x00000003
        /*0208*/ 	.word	0x00000000
        /*020c*/ 	.short	0x010a
        /*020e*/ 	.byte	0x3f
	.zero		1


	//   ....[25]....
        /*0210*/ 	.word	0x0000a9f0
        /*0214*/ 	.word	0x00000003
        /*0218*/ 	.word	0x00000000
        /*021c*/ 	.short	0x010a
        /*021e*/ 	.byte	0x3f
	.zero		1


	//   ....[26]....
        /*0220*/ 	.word	0x0000aa50
        /*0224*/ 	.word	0x00000004
        /*0228*/ 	.word	0x00000000
        /*022c*/ 	.short	0x010a
        /*022e*/ 	.byte	0x3f
	.zero		1


	//   ....[27]....
        /*0230*/ 	.word	0x0000ab20
        /*0234*/ 	.word	0x0000000e
        /*0238*/ 	.word	0x00000028
        /*023c*/ 	.short	0x010a
        /*023e*/ 	.byte	0x3f
	.zero		1


	//   ....[28]....
        /*0240*/ 	.word	0x0000abf0
        /*0244*/ 	.word	0x00000007
        /*0248*/ 	.word	0x00000000
        /*024c*/ 	.short	0x010a
        /*024e*/ 	.byte	0x3f
	.zero		1


	//   ....[29]....
        /*0250*/ 	.word	0x0000ac40
        /*0254*/ 	.word	0x00000009
        /*0258*/ 	.word	0x00000000
        /*025c*/ 	.short	0x010a
        /*025e*/ 	.byte	0x3f
	.zero		1


	//   ....[30]....
        /*0260*/ 	.word	0x0000ac90
        /*0264*/ 	.word	0x00000006
        /*0268*/ 	.word	0x00000000
        /*026c*/ 	.short	0x010a
        /*026e*/ 	.byte	0x3f
	.zero		1


	//   ....[31]....
        /*0270*/ 	.word	0x0000ace0
        /*0274*/ 	.word	0x00000009
        /*0278*/ 	.word	0x00000000
        /*027c*/ 	.short	0x010a
        /*027e*/ 	.byte	0x3f
	.zero		1


	//----- nvinfo : EIATTR_NUM_MBARRIERS
	.align		4
.L_35:
        /*0280*/ 	.byte	0x03, 0x38
        /*0282*/ 	.short	0x000c


	//----- nvinfo : EIATTR_EXIT_INSTR_OFFSETS
	.align		4
        /*0284*/ 	.byte	0x04, 0x1c
        /*0286*/ 	.short	(.L_37 - .L_36)


	//   ....[0]....
.L_36:
        /*0288*/ 	.word	0x00000600


	//   ....[1]....
        /*028c*/ 	.word	0x00000ec0


	//   ....[2]....
        /*0290*/ 	.word	0x00009260


	//   ....[3]....
        /*0294*/ 	.word	0x00009890


	//   ....[4]....
        /*0298*/ 	.word	0x0000a9e0


	//----- nvinfo : EIATTR_MAX_THREADS
	.align		4
.L_37:
        /*029c*/ 	.byte	0x04, 0x05
        /*029e*/ 	.short	(.L_39 - .L_38)
.L_38:
        /*02a0*/ 	.word	0x00000180
        /*02a4*/ 	.word	0x00000001
        /*02a8*/ 	.word	0x00000001


	//----- nvinfo : EIATTR_CRS_STACK_SIZE
	.align		4
.L_39:
        /*02ac*/ 	.byte	0x04, 0x1e
        /*02ae*/ 	.short	(.L_41 - .L_40)
.L_40:
        /*02b0*/ 	.word	0x00000000


	//----- nvinfo : EIATTR_CBANK_PARAM_SIZE
	.align		4
.L_41:
        /*02b4*/ 	.byte	0x03, 0x19
        /*02b6*/ 	.short	0x0470


	//----- nvinfo : EIATTR_PARAM_CBANK
	.align		4
        /*02b8*/ 	.byte	0x04, 0x0a
        /*02ba*/ 	.short	(.L_43 - .L_42)
	.align		4
.L_42:
        /*02bc*/ 	.word	index@(.nv.constant0._ZN7cutlass13device_kernelINS_4gemm6kernel13GemmUniversalIN4cute5tupleIJiiiiEEENS1_10collective13CollectiveMmaINS1_34MainloopSm90TmaGmmaWarpSpecializedILi5ENS5_IJNS4_1CILi1EEESB_SB_EEENS1_35KernelTmaWarpSpecializedCooperativeEEENS5_IJNSA_ILi256EEENSA_ILi128EEENSA_ILi64EEEEEEfNS5_IJlSB_lEEEfSJ_NS4_8TiledMMAINS4_8MMA_AtomIJNS4_4SM904GMMA30MMA_64x128x8_F32TF32TF32_SS_TNILNSN_7ScaleInE1ELSP_1EEEEEENS4_6LayoutINS5_IJNSA_ILi2EEESB_SB_EEENS5_IJSB_NSA_ILi0EEESV_EEEEENS5_IJNS4_10UnderscoreESY_SY_EEEEENS4_13SM90_TMA_LOADENS4_14ComposedLayoutINS4_7SwizzleILi3ELi4ELi3EEENS4_18smem_ptr_flag_bitsILi32EEENSS_INS5_IJNSA_ILi8EEENSA_ILi32EEEEEENS5_IJS18_SB_EEEEEEEvNS4_8identityES11_S1C_vS1D_EENS_8epilogue10collective6detail29Sm90TmaWarpSpecializedAdapterINS1G_15DefaultEpilogueIfSJ_SJ_NS1F_6thread17LinearCombinationIfLi1EffLNS1K_9ScaleType4KindE0ELNS_15FloatRoundStyleE2EfEENS1_15EpilogueDefaultEEEEEvvEEEEvNT_6ParamsE)
        /*02c0*/ 	.short	0x0210
        /*02c2*/ 	.short	0x0470


	//----- nvinfo : EIATTR_SW_WAR
	.align		4
.L_43:
        /*02c4*/ 	.byte	0x04, 0x36
        /*02c6*/ 	.short	(.L_45 - .L_44)
.L_44:
        /*02c8*/ 	.word	0x00000008
.L_45:


//--------------------- .nv.callgraph             --------------------------
	.section	.nv.callgraph,"",@"SHT_CUDA_CALLGRAPH"
	.align	4
	.sectionentsize	8
	.align		4
        /*0000*/ 	.word	0x00000000
	.align		4
        /*0004*/ 	.word	0xffffffff
	.align		4
        /*0008*/ 	.word	index@(_ZN7cutlass13device_kernelINS_4gemm6kernel13GemmUniversalIN4cute5tupleIJiiiiEEENS1_10collective13CollectiveMmaINS1_34MainloopSm90TmaGmmaWarpSpecializedILi5ENS5_IJNS4_1CILi1EEESB_SB_EEENS1_35KernelTmaWarpSpecializedCooperativeEEENS5_IJNSA_ILi256EEENSA_ILi128EEENSA_ILi64EEEEEEfNS5_IJlSB_lEEEfSJ_NS4_8TiledMMAINS4_8MMA_AtomIJNS4_4SM904GMMA30MMA_64x128x8_F32TF32TF32_SS_TNILNSN_7ScaleInE1ELSP_1EEEEEENS4_6LayoutINS5_IJNSA_ILi2EEESB_SB_EEENS5_IJSB_NSA_ILi0EEESV_EEEEENS5_IJNS4_10UnderscoreESY_SY_EEEEENS4_13SM90_TMA_LOADENS4_14ComposedLayoutINS4_7SwizzleILi3ELi4ELi3EEENS4_18smem_ptr_flag_bitsILi32EEENSS_INS5_IJNSA_ILi8EEENSA_ILi32EEEEEENS5_IJS18_SB_EEEEEEEvNS4_8identityES11_S1C_vS1D_EENS_8epilogue10collective6detail29Sm90TmaWarpSpecializedAdapterINS1G_15DefaultEpilogueIfSJ_SJ_NS1F_6thread17LinearCombinationIfLi1EffLNS1K_9ScaleType4KindE0ELNS_15FloatRoundStyleE2EfEENS1_15EpilogueDefaultEEEEEvvEEEEvNT_6ParamsE)
	.align		4
        /*000c*/ 	.word	index@(__assertfail)
	.align		4
        /*0010*/ 	.word	0x00000000
	.align		4
        /*0014*/ 	.word	0xfffffffe
	.align		4
        /*0018*/ 	.word	0x00000000
	.align		4
        /*001c*/ 	.word	0xfffffffd
	.align		4
        /*0020*/ 	.word	0x00000000
	.align		4
        /*0024*/ 	.word	0xfffffffc


//--------------------- .nv.constant4             --------------------------
	.section	.nv.constant4,"a",@progbits
	.align	8
	.align		8
.nv.constant4:
        /*0000*/ 	.dword	__assertfail
	.align		8
        /*0008*/ 	.dword	__unnamed_1
	.align		8
        /*0010*/ 	.dword	_ZN40_INTERNAL_d0e05d23_4_k_cu_a820ef17_300744cuda3std3__45__cpo5beginE
	.align		8
        /*0018*/ 	.dword	_ZN40_INTERNAL_d0e05d23_4_k_cu_a820ef17_300744cuda3std3__45__cpo3endE
	.align		8
        /*0020*/ 	.dword	_ZN40_INTERNAL_d0e05d23_4_k_cu_a820ef17_300744cuda3std3__45__cpo6cbeginE
	.align		8
        /*0028*/ 	.dword	_ZN40_INTERNAL_d0e05d23_4_k_cu_a820ef17_300744cuda3std3__45__cpo4cendE
	.align		8
        /*0030*/ 	.dword	_ZN40_INTERNAL_d0e05d23_4_k_cu_a820ef17_300744cuda3std3__442_GLOBAL__N__d0e05d23_4_k_cu_a820ef17_300746ignoreE
	.align		8
        /*0038*/ 	.dword	_ZN40_INTERNAL_d0e05d23_4_k_cu_a820ef17_300744cuda3std3__419piecewise_constructE
	.align		8
        /*0040*/ 	.dword	_ZN40_INTERNAL_d0e05d23_4_k_cu_a820ef17_300744cuda3std3__48in_placeE
	.align		8
        /*0048*/ 	.dword	_ZN40_INTERNAL_d0e05d23_4_k_cu_a820ef17_300744cuda3std6ranges3__45__cpo4swapE
	.align		8
        /*0050*/ 	.dword	_ZN40_INTERNAL_d0e05d23_4_k_cu_a820ef17_300744cuda3std6ranges3__45__cpo9iter_moveE
	.align		8
        /*0058*/ 	.dword	_ZN40_INTERNAL_d0e05d23_4_k_cu_a820ef17_300744cute7productE
	.align		8
        /*0060*/ 	.dword	_ZN40_INTERNAL_d0e05d23_4_k_cu_a820ef17_300744cute1_E
	.align		8
        /*0068*/ 	.dword	$str$22
	.align		8
        /*0070*/ 	.dword	$str$23


//--------------------- .text._ZN7cutlass13device_kernelINS_4gemm6kernel13GemmUniversalIN4cute5tupleIJiiiiEEENS1_10collective13CollectiveMmaINS1_34MainloopSm90TmaGmmaWarpSpecializedILi5ENS5_IJNS4_1CILi1EEESB_SB_EEENS1_35KernelTmaWarpSpecializedCooperativeEEENS5_IJNSA_ILi256EEENSA_ILi128EEENSA_ILi64EEEEEEfNS5_IJlSB_lEEEfSJ_NS4_8TiledMMAINS4_8MMA_AtomIJNS4_4SM904GMMA30MMA_64x128x8_F32TF32TF32_SS_TNILNSN_7ScaleInE1ELSP_1EEEEEENS4_6LayoutINS5_IJNSA_ILi2EEESB_SB_EEENS5_IJSB_NSA_ILi0EEESV_EEEEENS5_IJNS4_10UnderscoreESY_SY_EEEEENS4_13SM90_TMA_LOADENS4_14ComposedLayoutINS4_7SwizzleILi3ELi4ELi3EEENS4_18smem_ptr_flag_bitsILi32EEENSS_INS5_IJNSA_ILi8EEENSA_ILi32EEEEEENS5_IJS18_SB_EEEEEEEvNS4_8identityES11_S1C_vS1D_EENS_8epilogue10collective6detail29Sm90TmaWarpSpecializedAdapterINS1G_15DefaultEpilogueIfSJ_SJ_NS1F_6thread17LinearCombinationIfLi1EffLNS1K_9ScaleType4KindE0ELNS_15FloatRoundStyleE2EfEENS1_15EpilogueDefaultEEEEEvvEEEEvNT_6ParamsE --------------------------
	.section	.text._ZN7cutlass13device_kernelINS_4gemm6kernel13GemmUniversalIN4cute5tupleIJiiiiEEENS1_10collective13CollectiveMmaINS1_34MainloopSm90TmaGmmaWarpSpecializedILi5ENS5_IJNS4_1CILi1EEESB_SB_EEENS1_35KernelTmaWarpSpecializedCooperativeEEENS5_IJNSA_ILi256EEENSA_ILi128EEENSA_ILi64EEEEEEfNS5_IJlSB_lEEEfSJ_NS4_8TiledMMAINS4_8MMA_AtomIJNS4_4SM904GMMA30MMA_64x128x8_F32TF32TF32_SS_TNILNSN_7ScaleInE1ELSP_1EEEEEENS4_6LayoutINS5_IJNSA_ILi2EEESB_SB_EEENS5_IJSB_NSA_ILi0EEESV_EEEEENS5_IJNS4_10UnderscoreESY_SY_EEEEENS4_13SM90_TMA_LOADENS4_14ComposedLayoutINS4_7SwizzleILi3ELi4ELi3EEENS4_18smem_ptr_flag_bitsILi32EEENSS_INS5_IJNSA_ILi8EEENSA_ILi32EEEEEENS5_IJS18_SB_EEEEEEEvNS4_8identityES11_S1C_vS1D_EENS_8epilogue10collective6detail29Sm90TmaWarpSpecializedAdapterINS1G_15DefaultEpilogueIfSJ_SJ_NS1F_6thread17LinearCombinationIfLi1EffLNS1K_9ScaleType4KindE0ELNS_15FloatRoundStyleE2EfEENS1_15EpilogueDefaultEEEEEvvEEEEvNT_6ParamsE,"ax",@progbits
	.align	128
.text._ZN7cutlass13device_kernelINS_4gemm6kernel13GemmUniversalIN4cute5tupleIJiiiiEEENS1_10collective13CollectiveMmaINS1_34MainloopSm90TmaGmmaWarpSpecializedILi5ENS5_IJNS4_1CILi1EEESB_SB_EEENS1_35KernelTmaWarpSpecializedCooperativeEEENS5_IJNSA_ILi256EEENSA_ILi128EEENSA_ILi64EEEEEEfNS5_IJlSB_lEEEfSJ_NS4_8TiledMMAINS4_8MMA_AtomIJNS4_4SM904GMMA30MMA_64x128x8_F32TF32TF32_SS_TNILNSN_7ScaleInE1ELSP_1EEEEEENS4_6LayoutINS5_IJNSA_ILi2EEESB_SB_EEENS5_IJSB_NSA_ILi0EEESV_EEEEENS5_IJNS4_10UnderscoreESY_SY_EEEEENS4_13SM90_TMA_LOADENS4_14ComposedLayoutINS4_7SwizzleILi3ELi4ELi3EEENS4_18smem_ptr_flag_bitsILi32EEENSS_INS5_IJNSA_ILi8EEENSA_ILi32EEEEEENS5_IJS18_SB_EEEEEEEvNS4_8identityES11_S1C_vS1D_EENS_8epilogue10collective6detail29Sm90TmaWarpSpecializedAdapterINS1G_15DefaultEpilogueIfSJ_SJ_NS1F_6thread17LinearCombinationIfLi1EffLNS1K_9ScaleType4KindE0ELNS_15FloatRoundStyleE2EfEENS1_15EpilogueDefaultEEEEEvvEEEEvNT_6ParamsE:
        .type           _ZN7cutlass13device_kernelINS_4gemm6kernel13GemmUniversalIN4cute5tupleIJiiiiEEENS1_10collective13CollectiveMmaINS1_34MainloopSm90TmaGmmaWarpSpecializedILi5ENS5_IJNS4_1CILi1EEESB_SB_EEENS1_35KernelTmaWarpSpecializedCooperativeEEENS5_IJNSA_ILi256EEENSA_ILi128EEENSA_ILi64EEEEEEfNS5_IJlSB_lEEEfSJ_NS4_8TiledMMAINS4_8MMA_AtomIJNS4_4SM904GMMA30MMA_64x128x8_F32TF32TF32_SS_TNILNSN_7ScaleInE1ELSP_1EEEEEENS4_6LayoutINS5_IJNSA_ILi2EEESB_SB_EEENS5_IJSB_NSA_ILi0EEESV_EEEEENS5_IJNS4_10UnderscoreESY_SY_EEEEENS4_13SM90_TMA_LOADENS4_14ComposedLayoutINS4_7SwizzleILi3ELi4ELi3EEENS4_18smem_ptr_flag_bitsILi32EEENSS_INS5_IJNSA_ILi8EEENSA_ILi32EEEEEENS5_IJS18_SB_EEEEEEEvNS4_8identityES11_S1C_vS1D_EENS_8epilogue10collective6detail29Sm90TmaWarpSpecializedAdapterINS1G_15DefaultEpilogueIfSJ_SJ_NS1F_6thread17LinearCombinationIfLi1EffLNS1K_9ScaleType4KindE0ELNS_15FloatRoundStyleE2EfEENS1_15EpilogueDefaultEEEEEvvEEEEvNT_6ParamsE,@function
        .size           _ZN7cutlass13device_kernelINS_4gemm6kernel13GemmUniversalIN4cute5tupleIJiiiiEEENS1_10collective13CollectiveMmaINS1_34MainloopSm90TmaGmmaWarpSpecializedILi5ENS5_IJNS4_1CILi1EEESB_SB_EEENS1_35KernelTmaWarpSpecializedCooperativeEEENS5_IJNSA_ILi256EEENSA_ILi128EEENSA_ILi64EEEEEEfNS5_IJlSB_lEEEfSJ_NS4_8TiledMMAINS4_8MMA_AtomIJNS4_4SM904GMMA30MMA_64x128x8_F32TF32TF32_SS_TNILNSN_7ScaleInE1ELSP_1EEEEEENS4_6LayoutINS5_IJNSA_ILi2EEESB_SB_EEENS5_IJSB_NSA_ILi0EEESV_EEEEENS5_IJNS4_10UnderscoreESY_SY_EEEEENS4_13SM90_TMA_LOADENS4_14ComposedLayoutINS4_7SwizzleILi3ELi4ELi3EEENS4_18smem_ptr_flag_bitsILi32EEENSS_INS5_IJNSA_ILi8EEENSA_ILi32EEEEEENS5_IJS18_SB_EEEEEEEvNS4_8identityES11_S1C_vS1D_EENS_8epilogue10collective6detail29Sm90TmaWarpSpecializedAdapterINS1G_15DefaultEpilogueIfSJ_SJ_NS1F_6thread17LinearCombinationIfLi1EffLNS1K_9ScaleType4KindE0ELNS_15FloatRoundStyleE2EfEENS1_15EpilogueDefaultEEEEEvvEEEEvNT_6ParamsE,(.L_x_322 - _ZN7cutlass13device_kernelINS_4gemm6kernel13GemmUniversalIN4cute5tupleIJiiiiEEENS1_10collective13CollectiveMmaINS1_34MainloopSm90TmaGmmaWarpSpecializedILi5ENS5_IJNS4_1CILi1EEESB_SB_EEENS1_35KernelTmaWarpSpecializedCooperativeEEENS5_IJNSA_ILi256EEENSA_ILi128EEENSA_ILi64EEEEEEfNS5_IJlSB_lEEEfSJ_NS4_8TiledMMAINS4_8MMA_AtomIJNS4_4SM904GMMA30MMA_64x128x8_F32TF32TF32_SS_TNILNSN_7ScaleInE1ELSP_1EEEEEENS4_6LayoutINS5_IJNSA_ILi2EEESB_SB_EEENS5_IJSB_NSA_ILi0EEESV_EEEEENS5_IJNS4_10UnderscoreESY_SY_EEEEENS4_13SM90_TMA_LOADENS4_14ComposedLayoutINS4_7SwizzleILi3ELi4ELi3EEENS4_18smem_ptr_flag_bitsILi32EEENSS_INS5_IJNSA_ILi8EEENSA_ILi32EEEEEENS5_IJS18_SB_EEEEEEEvNS4_8identityES11_S1C_vS1D_EENS_8epilogue10collective6detail29Sm90TmaWarpSpecializedAdapterINS1G_15DefaultEpilogueIfSJ_SJ_NS1F_6thread17LinearCombinationIfLi1EffLNS1K_9ScaleType4KindE0ELNS_15FloatRoundStyleE2EfEENS1_15EpilogueDefaultEEEEEvvEEEEvNT_6ParamsE)
        .other          _ZN7cutlass13device_kernelINS_4gemm6kernel13GemmUniversalIN4cute5tupleIJiiiiEEENS1_10collective13CollectiveMmaINS1_34MainloopSm90TmaGmmaWarpSpecializedILi5ENS5_IJNS4_1CILi1EEESB_SB_EEENS1_35KernelTmaWarpSpecializedCooperativeEEENS5_IJNSA_ILi256EEENSA_ILi128EEENSA_ILi64EEEEEEfNS5_IJlSB_lEEEfSJ_NS4_8TiledMMAINS4_8MMA_AtomIJNS4_4SM904GMMA30MMA_64x128x8_F32TF32TF32_SS_TNILNSN_7ScaleInE1ELSP_1EEEEEENS4_6LayoutINS5_IJNSA_ILi2EEESB_SB_EEENS5_IJSB_NSA_ILi0EEESV_EEEEENS5_IJNS4_10UnderscoreESY_SY_EEEEENS4_13SM90_TMA_LOADENS4_14ComposedLayoutINS4_7SwizzleILi3ELi4ELi3EEENS4_18smem_ptr_flag_bitsILi32EEENSS_INS5_IJNSA_ILi8EEENSA_ILi32EEEEEENS5_IJS18_SB_EEEEEEEvNS4_8identityES11_S1C_vS1D_EENS_8epilogue10collective6detail29Sm90TmaWarpSpecializedAdapterINS1G_15DefaultEpilogueIfSJ_SJ_NS1F_6thread17LinearCombinationIfLi1EffLNS1K_9ScaleType4KindE0ELNS_15FloatRoundStyleE2EfEENS1_15EpilogueDefaultEEEEEvvEEEEvNT_6ParamsE,@"STO_CUDA_ENTRY STV_DEFAULT"
_ZN7cutlass13device_kernelINS_4gemm6kernel13GemmUniversalIN4cute5tupleIJiiiiEEENS1_10collective13CollectiveMmaINS1_34MainloopSm90TmaGmmaWarpSpecializedILi5ENS5_IJNS4_1CILi1EEESB_SB_EEENS1_35KernelTmaWarpSpecializedCooperativeEEENS5_IJNSA_ILi256EEENSA_ILi128EEENSA_ILi64EEEEEEfNS5_IJlSB_lEEEfSJ_NS4_8TiledMMAINS4_8MMA_AtomIJNS4_4SM904GMMA30MMA_64x128x8_F32TF32TF32_SS_TNILNSN_7ScaleInE1ELSP_1EEEEEENS4_6LayoutINS5_IJNSA_ILi2EEESB_SB_EEENS5_IJSB_NSA_ILi0EEESV_EEEEENS5_IJNS4_10UnderscoreESY_SY_EEEEENS4_13SM90_TMA_LOADENS4_14ComposedLayoutINS4_7SwizzleILi3ELi4ELi3EEENS4_18smem_ptr_flag_bitsILi32EEENSS_INS5_IJNSA_ILi8EEENSA_ILi32EEEEEENS5_IJS18_SB_EEEEEEEvNS4_8identityES11_S1C_vS1D_EENS_8epilogue10collective6detail29Sm90TmaWarpSpecializedAdapterINS1G_15DefaultEpilogueIfSJ_SJ_NS1F_6thread17LinearCombinationIfLi1EffLNS1K_9ScaleType4KindE0ELNS_15FloatRoundStyleE2EfEENS1_15EpilogueDefaultEEEEEvvEEEEvNT_6ParamsE:
[----:B------:R-:W0:Y:S01]  /*0000*/  LDC R1, c[0x0][0x28] ;  /* 0x00000a00ff017b82 */ /* 0x000e220000000800 */
[----:B------:R-:W1:Y:S01]  /*0010*/  S2R R18, SR_TID.X ;  /* 0x0000000000127919 */ /* 0x000e620000002100 */
[----:B------:R-:W-:Y:S01]  /*0020*/  ELECT P0, URZ, PT ;  /* 0x00000000003f782f */ /* 0x000fe20003800000 */
[----:B------:R-:W-:Y:S01]  /*0030*/  BSSY B0, `(.L_x_0) ;  /* 0x000000f000007945 */ /* 0x000fe20003800000 */
[--C-:B-1----:R-:W-:Y:S02]  /*0040*/  SHF.R.U32.HI R0, RZ, 0x5, R18.reuse ;  /* 0x00000005ff007819 */ /* 0x102fe40000011612 */
[----:B------:R-:W-:-:S03]  /*0050*/  SHF.R.U32.HI R22, RZ, 0x7, R18 ;  /* 0x00000007ff167819 */ /* 0x000fc60000011612 */
[----:B------:R-:W1:Y:S04]  /*0060*/  SHFL.IDX PT, R5, R0, RZ, 0x1f ;  /* 0x00001fff00057589 */ /* 0x000e6800000e0000 */
[----:B------:R2:W3:Y:S01]  /*0070*/  SHFL.IDX PT, R8, R22, RZ, 0x1f ;  /* 0x00001fff16087589 */ /* 0x0004e200000e0000 */
[----:B-1----:R-:W-:-:S13]  /*0080*/  ISETP.NE.OR P0, PT, R5, RZ, !P0 ;  /* 0x000000ff0500720c */ /* 0x002fda0004705670 */
[----:B0-23--:R-:W-:Y:S05]  /*0090*/  @P0 BRA `(.L_x_1) ;  /* 0x0000000000200947 */ /* 0x00dfea0003800000 */
[----:B------:R-:W-:Y:S02]  /*00a0*/  ULDC.64 UR4, c[0x0][0x198] ;  /* 0x0000660000047ab9 */ /* 0x000fe40000000a00 */
[----:B------:R-:W-:Y:S02]  /*00b0*/  UIADD3 UR6, UP0, UR4, 0xf0, URZ ;  /* 0x000000f004067890 */ /* 0x000fe4000ff1e03f */
[----:B------:R-:W-:Y:S02]  /*00c0*/  UIADD3 UR4, UP1, UR4, 0x1f0, URZ ;  /* 0x000001f004047890 */ /* 0x000fe4000ff3e03f */
[----:B------:R-:W-:Y:S02]  /*00d0*/  UIADD3.X UR7, URZ, UR5, URZ, UP0, !UPT ;  /* 0x000000053f077290 */ /* 0x000fe400087fe43f */
[----:B------:R-:W-:-:S07]  /*00e0*/  UIADD3.X UR5, URZ, UR5, URZ, UP1, !UPT ;  /* 0x000000053f057290 */ /* 0x000fce0008ffe43f */
[----:B------:R0:W-:Y:S02]  /*00f0*/  UTMACCTL.PF [UR6] ;  /* 0x00000000060079b9 */ /* 0x0001e40008040000 */
[----:B------:R0:W-:Y:S02]  /*0100*/  UTMACCTL.PF [UR4] ;  /* 0x00000000040079b9 */ /* 0x0001e40008040000 */
[----:B0-----:R-:W-:Y:S01]  /*0110*/  NOP ;  /* 0x0000000000007918 */ /* 0x001fe20000000000 */
.L_x_1:
[----:B------:R-:W-:Y:S05]  /*0120*/  BSYNC B0 ;  /* 0x0000000000007941 */ /* 0x000fea0003800000 */
.L_x_0:
[----:B------:R-:W0:Y:S02]  /*0130*/  SHFL.IDX PT, R2, R0, RZ, 0x1f ;  /* 0x00001fff00027589 */ /* 0x000e2400000e0000 */
[----:B0-----:R-:W-:-:S13]  /*0140*/  ISETP.NE.AND P0, PT, R2, RZ, PT ;  /* 0x000000ff0200720c */ /* 0x001fda0003f05270 */
[----:B------:R-:W-:Y:S05]  /*0150*/  @P0 BRA `(.L_x_2) ;  /* 0x0000000000600947 */ /* 0x000fea0003800000 */
[----:B------:R-:W0:Y:S01]  /*0160*/  S2UR UR8, SR_CgaCtaId ;  /* 0x00000000000879c3 */ /* 0x000e220000008800 */
[----:B------:R-:W-:Y:S01]  /*0170*/  UMOV UR4, 0x400 ;  /* 0x0000040000047882 */ /* 0x000fe20000000000 */
[----:B------:R-:W-:Y:S01]  /*0180*/  UMOV UR5, 0x1 ;  /* 0x0000000100057882 */ /* 0x000fe20000000000 */
[----:B------:R-:W-:Y:S01]  /*0190*/  UMOV UR6, 0x100 ;  /* 0x0000010000067882 */ /* 0x000fe20000000000 */
[----:B------:R-:W-:Y:S01]  /*01a0*/  ELECT P0, URZ, PT ;  /* 0x00000000003f782f */ /* 0x000fe20003800000 */
[----:B------:R-:W-:-:S04]  /*01b0*/  UIADD3 UR6, -UR6, 0x100000, URZ ;  /* 0x0010000006067890 */ /* 0x000fc8000fffe13f */
[----:B------:R-:W-:Y:S02]  /*01c0*/  USHF.L.U32 UR7, UR6, 0xb, URZ ;  /* 0x0000000b06077899 */ /* 0x000fe4000800063f */
[----:B------:R-:W-:Y:S02]  /*01d0*/  USHF.L.U32 UR6, UR6, 0x1, URZ ;  /* 0x0000000106067899 */ /* 0x000fe4000800063f */
[----:B0-----:R-:W-:Y:S02]  /*01e0*/  ULEA UR8, UR8, UR4, 0x18 ;  /* 0x0000000408087291 */ /* 0x001fe4000f8ec03f */
[----:B------:R-:W-:-:S04]  /*01f0*/  UIADD3 UR4, -UR5, 0x100000, URZ ;  /* 0x0010000005047890 */ /* 0x000fc8000fffe13f */
[----:B------:R-:W-:Y:S02]  /*0200*/  USHF.L.U32 UR5, UR4, 0xb, URZ ;  /* 0x0000000b04057899 */ /* 0x000fe4000800063f */
[----:B------:R-:W-:Y:S01]  /*0210*/  USHF.L.U32 UR4, UR4, 0x1, URZ ;  /* 0x0000000104047899 */ /* 0x000fe2000800063f */
[----:B------:R-:W0:Y:S11]  /*0220*/  FENCE.VIEW.ASYNC.S ;  /* 0x00000000000073c6 */ /* 0x000e360000000000 */
[----:B0-----:R0:W1:Y:S01]  /*0230*/  SYNCS.EXCH.64 URZ, [UR8], UR4 ;  /* 0x00000004083f75b2 */ /* 0x0010620008000100 */
[----:B------:R0:W2:Y:S01]  /*0240*/  SYNCS.EXCH.64 URZ, [UR8+0x28], UR6 ;  /* 0x00002806083f75b2 */ /* 0x0000a20008000100 */
[----:B------:R0:W3:Y:S01]  /*0250*/  SYNCS.EXCH.64 URZ, [UR8+0x8], UR4 ;  /* 0x00000804083f75b2 */ /* 0x0000e20008000100 */
[----:B------:R0:W4:Y:S01]  /*0260*/  SYNCS.EXCH.64 URZ, [UR8+0x30], UR6 ;  /* 0x00003006083f75b2 */ /* 0x0001220008000100 */
[----:B------:R0:W0:Y:S01]  /*0270*/  SYNCS.EXCH.64 URZ, [UR8+0x10], UR4 ;  /* 0x00001004083f75b2 */ /* 0x0000220008000100 */
[----:B------:R0:W0:Y:S01]  /*0280*/  SYNCS.EXCH.64 URZ, [UR8+0x38], UR6 ;  /* 0x00003806083f75b2 */ /* 0x0000220008000100 */
[----:B------:R0:W0:Y:S01]  /*0290*/  SYNCS.EXCH.64 URZ, [UR8+0x18], UR4 ;  /* 0x00001804083f75b2 */ /* 0x0000220008000100 */
[----:B------:R0:W0:Y:S01]  /*02a0*/  SYNCS.EXCH.64 URZ, [UR8+0x40], UR6 ;  /* 0x00004006083f75b2 */ /* 0x0000220008000100 */
[----:B------:R0:W0:Y:S01]  /*02b0*/  SYNCS.EXCH.64 URZ, [UR8+0x20], UR4 ;  /* 0x00002004083f75b2 */ /* 0x0000220008000100 */
[----:B------:R0:W0:Y:S01]  /*02c0*/  SYNCS.EXCH.64 URZ, [UR8+0x48], UR6 ;  /* 0x00004806083f75b2 */ /* 0x0000220008000100 */
[----:B------:R-:W-:Y:S01]  /*02d0*/  NOP ;  /* 0x0000000000007918 */ /* 0x000fe20000000000 */
.L_x_2:
[----:B------:R-:W5:Y:S01]  /*02e0*/  SHFL.IDX PT, R0, R0, RZ, 0x1f ;  /* 0x00001fff00007589 */ /* 0x000f6200000e0000 */
[----:B------:R-:W1:Y:S01]  /*02f0*/  LDC R2, c[0x0][0x65c] ;  /* 0x00019700ff027b82 */ /* 0x000e620000000800 */
[----:B------:R-:W-:Y:S02]  /*0300*/  ELECT P0, URZ, PT ;  /* 0x00000000003f782f */ /* 0x000fe40003800000 */
[----:B------:R-:W-:Y:S01]  /*0310*/  SHF.R.S32.HI R6, RZ, 0x1f, R5 ;  /* 0x0000001fff067819 */ /* 0x000fe20000011405 */
[----:B------:R-:W2:Y:S01]  /*0320*/  S2R R3, SR_CTAID.Y ;  /* 0x0000000000037919 */ /* 0x000ea20000002600 */
[----:B0-----:R-:W-:Y:S01]  /*0330*/  UMOV UR4, 0x20 ;  /* 0x0000002000047882 */ /* 0x001fe20000000000 */
[----:B------:R-:W-:Y:S01]  /*0340*/  ISETP.NE.AND P2, PT, R8, RZ, PT ;  /* 0x000000ff0800720c */ /* 0x000fe20003f45270 */
[----:B------:R-:W-:Y:S01]  /*0350*/  NOP ;  /* 0x0000000000007918 */ /* 0x000fe20000000000 */
[----:B------:R-:W0:Y:S01]  /*0360*/  S2R R4, SR_CTAID.X ;  /* 0x0000000000047919 */ /* 0x000e220000002500 */
[----:B------:R-:W-:Y:S01]  /*0370*/  LEA.HI R6, R6, R5, RZ, 0x2 ;  /* 0x0000000506067211 */ /* 0x000fe200078f10ff */
[----:B------:R-:W-:Y:S01]  /*0380*/  NOP ;  /* 0x0000000000007918 */ /* 0x000fe20000000000 */
[----:B-----5:R-:W-:-:S02]  /*0390*/  ISETP.NE.OR P0, PT, R0, RZ, !P0 ;  /* 0x000000ff0000720c */ /* 0x020fc40004705670 */
[----:B-1----:R-:W-:-:S04]  /*03a0*/  ISETP.NE.AND P3, PT, R2, 0x1, PT ;  /* 0x000000010200780c */ /* 0x002fc80003f65270 */
[----:B------:R-:W-:Y:S02]  /*03b0*/  P2R R0, PR, RZ, 0x8 ;  /* 0x00000008ff007803 */ /* 0x000fe40000000000 */
[----:B------:R-:W-:-:S05]  /*03c0*/  LOP3.LUT R0, R6, 0xfffffffc, RZ, 0xc0, !PT ;  /* 0xfffffffc06007812 */ /* 0x000fca00078ec0ff */
[----:B------:R-:W-:Y:S01]  /*03d0*/  VOTEU.ALL UP0, P0 ;  /* 0x00000000003f7886 */ /* 0x000fe20000000000 */
[----:B------:R-:W-:Y:S01]  /*03e0*/  IMAD.IADD R0, R5, 0x1, -R0 ;  /* 0x0000000105007824 */ /* 0x000fe200078e0a00 */
[----:B------:R-:W0:Y:S01]  /*03f0*/  @P3 LDC R17, c[0x0][0x10] ;  /* 0x00000400ff113b82 */ /* 0x000e220000000800 */
[----:B------:R-:W-:Y:S01]  /*0400*/  VOTEU.ALL UP1, P0 ;  /* 0x00000000003f7886 */ /* 0x000fe20000020000 */
[----:B------:R-:W-:Y:S01]  /*0410*/  @P3 MOV R7, RZ ;  /* 0x000000ff00073202 */ /* 0x000fe20000000f00 */
[----:B------:R-:W-:Y:S01]  /*0420*/  @!UP0 UMOV UR6, 0x400 ;  /* 0x0000040000068882 */ /* 0x000fe20000000000 */
[----:B------:R-:W-:-:S04]  /*0430*/  @!UP0 UIADD3 UR4, -UR4, 0x100000, URZ ;  /* 0x0010000004048890 */ /* 0x000fc8000fffe13f */
[----:B------:R-:W-:Y:S02]  /*0440*/  @!UP0 USHF.L.U32 UR5, UR4, 0xb, URZ ;  /* 0x0000000b04058899 */ /* 0x000fe4000800063f */
[----:B------:R-:W-:Y:S01]  /*0450*/  @!UP0 USHF.L.U32 UR4, UR4, 0x1, URZ ;  /* 0x0000000104048899 */ /* 0x000fe2000800063f */
[----:B--2---:R-:W-:Y:S01]  /*0460*/  @P3 IMAD.MOV.U32 R6, RZ, RZ, R3 ;  /* 0x000000ffff063224 */ /* 0x004fe200078e0003 */
[----:B------:R-:W-:Y:S01]  /*0470*/  @P3 MOV R11, RZ ;  /* 0x000000ff000b3202 */ /* 0x000fe20000000f00 */
[----:B------:R-:W-:Y:S01]  /*0480*/  IMAD.MOV.U32 R5, RZ, RZ, RZ ;  /* 0x000000ffff057224 */ /* 0x000fe200078e00ff */
[----:B------:R-:W1:Y:S08]  /*0490*/  @!UP0 S2UR UR7, SR_CgaCtaId ;  /* 0x00000000000789c3 */ /* 0x000e700000008800 */
[----:B------:R-:W2:Y:S01]  /*04a0*/  @!P3 LDC R9, c[0x0][0xc] ;  /* 0x00000300ff09bb82 */ /* 0x000ea20000000800 */
[----:B0-----:R-:W-:-:S04]  /*04b0*/  @P3 IMAD.WIDE.U32 R16, R4, R17, R6 ;  /* 0x0000001104103225 */ /* 0x001fc800078e0006 */
[----:B------:R-:W-:Y:S01]  /*04c0*/  @P3 IMAD.IADD R17, R17, 0x1, R11 ;  /* 0x0000000111113824 */ /* 0x000fe200078e020b */
[----:B-1----:R-:W-:Y:S01]  /*04d0*/  @!UP0 ULEA UR6, UR7, UR6, 0x18 ;  /* 0x0000000607068291 */ /* 0x002fe2000f8ec03f */
[----:B------:R-:W-:Y:S01]  /*04e0*/  VOTEU.ALL UP0, P0 ;  /* 0x00000000003f7886 */ /* 0x000fe20000000000 */
[----:B------:R-:W-:-:S04]  /*04f0*/  ISETP.NE.AND P0, PT, R0, 0x3, PT ;  /* 0x000000030000780c */ /* 0x000fc80003f05270 */
[----:B------:R-:W-:Y:S01]  /*0500*/  ISETP.EQ.OR P0, PT, R0, RZ, !P0 ;  /* 0x000000ff0000720c */ /* 0x000fe20004702670 */
[----:B--2---:R-:W-:-:S03]  /*0510*/  @!P3 IMAD.WIDE.U32 R6, R9, R3, R4 ;  /* 0x000000030906b225 */ /* 0x004fc600078e0004 */
[C---:B------:R-:W-:Y:S01]  /*0520*/  ISETP.EQ.AND P0, PT, R8.reuse, RZ, P0 ;  /* 0x000000ff0800720c */ /* 0x040fe20000702270 */
[----:B------:R-:W-:Y:S01]  /*0530*/  VIADD R8, R8, 0xffffffff ;  /* 0xffffffff08087836 */ /* 0x000fe20000000000 */
[----:B------:R-:W0:Y:S02]  /*0540*/  FENCE.VIEW.ASYNC.S ;  /* 0x00000000000073c6 */ /* 0x000e240000000000 */
[----:B0-----:R0:W3:Y:S01]  /*0550*/  @!UP0 SYNCS.EXCH.64 URZ, [UR6+0x60], UR4 ;  /* 0x00006004063f85b2 */ /* 0x0010e20008000100 */
[----:B------:R-:W-:Y:S01]  /*0560*/  @!P3 IMAD.MOV.U32 R16, RZ, RZ, R6 ;  /* 0x000000ffff10b224 */ /* 0x000fe200078e0006 */
[----:B------:R-:W-:Y:S02]  /*0570*/  SEL R19, RZ, 0x1, !P0 ;  /* 0x00000001ff137807 */ /* 0x000fe40004000000 */
[----:B------:R-:W-:Y:S02]  /*0580*/  ISETP.GE.U32.AND P1, PT, R8, 0x2, PT ;  /* 0x000000020800780c */ /* 0x000fe40003f26070 */
[----:B------:R-:W-:-:S02]  /*0590*/  @!P3 MOV R17, R7 ;  /* 0x000000070011b202 */ /* 0x000fc40000000f00 */
[----:B------:R-:W-:Y:S01]  /*05a0*/  SEL R19, R19, 0x2, P1 ;  /* 0x0000000213137807 */ /* 0x000fe20000800000 */
[----:B------:R0:W3:Y:S01]  /*05b0*/  @!UP1 SYNCS.EXCH.64 URZ, [UR6+0x68], UR4 ;  /* 0x00006804063f95b2 */ /* 0x0000e20008000100 */
[----:B------:R-:W-:Y:S01]  /*05c0*/  NOP ;  /* 0x0000000000007918 */ /* 0x000fe20000000000 */
[----:B---34-:R-:W-:Y:S06]  /*05d0*/  BAR.SYNC.DEFER_BLOCKING 0x0 ;  /* 0x0000000000007b1d */ /* 0x018fec0000010000 */
[----:B------:R-:W-:Y:S05]  /*05e0*/  @!P2 BRA `(.L_x_3) ;  /* 0x0000008c0020a947 */ /* 0x000fea0003800000 */
[----:B------:R-:W-:-:S13]  /*05f0*/  ISETP.GT.U32.AND P0, PT, R8, 0x1, PT ;  /* 0x000000010800780c */ /* 0x000fda0003f04070 */
[----:B0-----:R-:W-:Y:S05]  /*0600*/  @P0 EXIT ;  /* 0x000000000000094d */ /* 0x001fea0003800000 */
[----:B------:R-:W-:Y:S01]  /*0610*/  ULDC.64 UR4, c[0x0][0x650] ;  /* 0x0001940000047ab9 */ /* 0x000fe20000000a00 */
[----:B------:R-:W-:Y:S01]  /*0620*/  PRMT R0, RZ, 0x7610, R0 ;  /* 0x00007610ff007816 */ /* 0x000fe20000000000 */
[----:B------:R-:W-:Y:S01]  /*0630*/  IMAD.MOV.U32 R152, RZ, RZ, -0x1 ;  /* 0xffffffffff987424 */ /* 0x000fe200078e00ff */
[----:B------:R-:W-:Y:S01]  /*0640*/  ISETP.GE.U32.AND P0, PT, R16, UR4, PT ;  /* 0x0000000410007c0c */ /* 0x000fe2000bf06070 */
[----:B------:R-:W-:Y:S01]  /*0650*/  IMAD.MOV.U32 R153, RZ, RZ, -0x1 ;  /* 0xffffffffff997424 */ /* 0x000fe200078e00ff */
[----:B------:R-:W-:Y:S02]  /*0660*/  MOV R23, 0xffffffff ;  /* 0xffffffff00177802 */ /* 0x000fe40000000f00 */
[----:B------:R-:W-:-:S13]  /*0670*/  ISETP.GE.U32.AND.EX P0, PT, R17, UR5, PT, P0 ;  /* 0x0000000511007c0c */ /* 0x000fda000bf06100 */
[----:B------:R-:W-:Y:S05]  /*0680*/  @P0 BRA `(.L_x_4) ;  /* 0x0000000400540947 */ /* 0x000fea0003800000 */
[----:B------:R-:W0:Y:S01]  /*0690*/  LDC.64 R14, c[0x0][0x628] ;  /* 0x00018a00ff0e7b82 */ /* 0x000e220000000a00 */
[----:B------:R-:W-:Y:S02]  /*06a0*/  IMAD.MOV.U32 R6, RZ, RZ, R16 ;  /* 0x000000ffff067224 */ /* 0x000fe400078e0010 */
[----:B------:R-:W-:-:S05]  /*06b0*/  IMAD.MOV.U32 R7, RZ, RZ, R17 ;  /* 0x000000ffff077224 */ /* 0x000fca00078e0011 */
[----:B------:R-:W1:Y:S08]  /*06c0*/  LDC R0, c[0x0][0x630] ;  /* 0x00018c00ff007b82 */ /* 0x000e700000000800 */
[----:B------:R-:W2:Y:S01]  /*06d0*/  LDC.64 R20, c[0x0][0x620] ;  /* 0x00018800ff147b82 */ /* 0x000ea20000000a00 */
[----:B0-----:R-:W-:-:S04]  /*06e0*/  ISETP.NE.U32.AND P0, PT, R14, RZ, PT ;  /* 0x000000ff0e00720c */ /* 0x001fc80003f05070 */
[----:B------:R-:W-:-:S13]  /*06f0*/  ISETP.NE.AND.EX P0, PT, R15, RZ, PT, P0 ;  /* 0x000000ff0f00720c */ /* 0x000fda0003f05300 */
[----:B-12---:R-:W-:Y:S05]  /*0700*/  @!P0 BRA `(.L_x_5) ;  /* 0x0000000000288947 */ /* 0x006fea0003800000 */
[----:B------:R-:W0:Y:S02]  /*0710*/  LDC R11, c[0x0][0x634] ;  /* 0x00018d00ff0b7b82 */ /* 0x000e240000000800 */
[----:B0-----:R-:W-:-:S04]  /*0720*/  IADD3 R11, P0, R16, R11, RZ ;  /* 0x0000000b100b7210 */ /* 0x001fc80007f1e0ff */
[----:B------:R-:W-:-:S05]  /*0730*/  IADD3.X R13, RZ, R17, RZ, P0, !PT ;  /* 0x00000011ff0d7210 */ /* 0x000fca00007fe4ff */
[----:B------:R-:W-:-:S04]  /*0740*/  IMAD.WIDE.U32 R6, R13, R14, RZ ;  /* 0x0000000e0d067225 */ /* 0x000fc800078e00ff */
[----:B------:R-:W-:-:S04]  /*0750*/  IMAD.WIDE.U32 R8, P0, R11, R15, R6 ;  /* 0x0000000f0b087225 */ /* 0x000fc80007800006 */
[----:B------:R-:W-:-:S04]  /*0760*/  IMAD.WIDE.U32 R6, R11, R14, RZ ;  /* 0x0000000e0b067225 */ /* 0x000fc800078e00ff */
[----:B------:R-:W-:Y:S01]  /*0770*/  IMAD.X R11, RZ, RZ, RZ, P0 ;  /* 0x000000ffff0b7224 */ /* 0x000fe200000e06ff */
[----:B------:R-:W-:Y:S01]  /*0780*/  IADD3 RZ, P0, R7, R8, RZ ;  /* 0x0000000807ff7210 */ /* 0x000fe20007f1e0ff */
[----:B------:R-:W-:-:S04]  /*0790*/  IMAD.MOV.U32 R10, RZ, RZ, R9 ;  /* 0x000000ffff0a7224 */ /* 0x000fc800078e0009 */
[----:B------:R-:W-:-:S08]  /*07a0*/  IMAD.WIDE.U32.X R6, R13, R15, R10, P0 ;  /* 0x0000000f0d067225 */ /* 0x000fd000000e040a */
.L_x_5:
[-CC-:B------:R-:W-:Y:S01]  /*07b0*/  SHF.R.U64 R23, R6, R0.reuse, R7.reuse ;  /* 0x0000000006177219 */ /* 0x180fe20000001207 */
[----:B------:R-:W0:Y:S01]  /*07c0*/  LDC R10, c[0x0][0x618] ;  /* 0x00018600ff0a7b82 */ /* 0x000e220000000800 */
[----:B------:R-:W-:Y:S01]  /*07d0*/  SHF.R.U32.HI R5, RZ, R0, R7 ;  /* 0x00000000ff057219 */ /* 0x000fe20000011607 */
[----:B------:R-:W-:Y:S01]  /*07e0*/  ULDC UR4, c[0x0][0x150] ;  /* 0x0000540000047ab9 */ /* 0x000fe20000000800 */
[----:B------:R-:W-:Y:S02]  /*07f0*/  IADD3 R9, P0, RZ, -R23, RZ ;  /* 0x80000017ff097210 */ /* 0x000fe40007f1e0ff */
[----:B------:R-:W-:Y:S02]  /*0800*/  I2FP.F32.U32 R0, R4 ;  /* 0x0000000400007245 */ /* 0x000fe40000201000 */
[----:B------:R-:W-:Y:S01]  /*0810*/  IADD3.X R11, RZ, ~R5, RZ, P0, !PT ;  /* 0x80000005ff0b7210 */ /* 0x000fe200007fe4ff */
[----:B------:R-:W1:Y:S01]  /*0820*/  LDC.64 R28, c[0x0][0x640] ;  /* 0x00019000ff1c7b82 */ /* 0x000e620000000a00 */
[----:B------:R-:W-:-:S04]  /*0830*/  IMAD.WIDE.U32 R6, R9, R20, R16 ;  /* 0x0000001409067225 */ /* 0x000fc800078e0010 */
[----:B------:R-:W-:Y:S01]  /*0840*/  FMUL R0, R0, UR4 ;  /* 0x0000000400007c20 */ /* 0x000fe20008400000 */
[----:B------:R-:W-:Y:S01]  /*0850*/  ULDC UR4, c[0x0][0x154] ;  /* 0x0000550000047ab9 */ /* 0x000fe20000000800 */
[----:B------:R-:W-:Y:S01]  /*0860*/  IMAD R8, R11, R20, RZ ;  /* 0x000000140b087224 */ /* 0x000fe200078e02ff */
[----:B------:R-:W2:Y:S03]  /*0870*/  LDC R5, c[0x0][0x144] ;  /* 0x00005100ff057b82 */ /* 0x000ea60000000800 */
[----:B------:R-:W3:Y:S01]  /*0880*/  F2I.U32.TRUNC.NTZ R0, R0 ;  /* 0x0000000000007305 */ /* 0x000ee2000020f000 */
[----:B------:R-:W-:-:S04]  /*0890*/  IMAD R9, R9, R21, R8 ;  /* 0x0000001509097224 */ /* 0x000fc800078e0208 */
[----:B------:R-:W-:Y:S01]  /*08a0*/  IMAD.IADD R7, R7, 0x1, R9 ;  /* 0x0000000107077824 */ /* 0x000fe200078e0209 */
[----:B------:R-:W-:Y:S01]  /*08b0*/  MOV R9, 0xffffffff ;  /* 0xffffffff00097802 */ /* 0x000fe20000000f00 */
[----:B------:R-:W4:Y:S03]  /*08c0*/  LDC R12, c[0x0][0x608] ;  /* 0x00018200ff0c7b82 */ /* 0x000f260000000800 */
[-CC-:B0-----:R-:W-:Y:S02]  /*08d0*/  SHF.R.U64 R20, R6, R10.reuse, R7.reuse ;  /* 0x0000000a06147219 */ /* 0x181fe40000001207 */
[----:B------:R-:W-:Y:S02]  /*08e0*/  I2FP.F32.U32 R6, R3 ;  /* 0x0000000300067245 */ /* 0x000fe40000201000 */
[----:B------:R-:W-:Y:S01]  /*08f0*/  SHF.R.U32.HI R7, RZ, R10, R7 ;  /* 0x0000000aff077219 */ /* 0x000fe20000011607 */
[----:B------:R-:W0:Y:S01]  /*0900*/  LDC R26, c[0x0][0x658] ;  /* 0x00019600ff1a7b82 */ /* 0x000e220000000800 */
[----:B-1----:R-:W-:Y:S01]  /*0910*/  ISETP.NE.U32.AND P0, PT, R28, RZ, PT ;  /* 0x000000ff1c00720c */ /* 0x002fe20003f05070 */
[----:B---3--:R-:W-:-:S02]  /*0920*/  IMAD.MOV R8, RZ, RZ, -R0 ;  /* 0x000000ffff087224 */ /* 0x008fc400078e0a00 */
[----:B------:R-:W-:Y:S01]  /*0930*/  FMUL R6, R6, UR4 ;  /* 0x0000000406067c20 */ /* 0x000fe20008400000 */
[----:B------:R-:W-:-:S03]  /*0940*/  ISETP.NE.AND.EX P0, PT, R29, RZ, PT, P0 ;  /* 0x000000ff1d00720c */ /* 0x000fc60003f05300 */
[----:B------:R-:W1:Y:S01]  /*0950*/  LDC R14, c[0x0][0x148] ;  /* 0x00005200ff0e7b82 */ /* 0x000e620000000800 */
[----:B--2---:R-:W-:-:S07]  /*0960*/  IMAD R0, R5, R8, R4 ;  /* 0x0000000805007224 */ /* 0x004fce00078e0204 */
[----:B------:R-:W2:Y:S01]  /*0970*/  LDC R24, c[0x0][0x600] ;  /* 0x00018000ff187b82 */ /* 0x000ea20000000800 */
[-CC-:B----4-:R-:W-:Y:S02]  /*0980*/  SHF.R.U64 R30, R20, R12.reuse, R7.reuse ;  /* 0x0000000c141e7219 */ /* 0x190fe40000001207 */
[----:B------:R-:W-:Y:S01]  /*0990*/  SHF.R.U32.HI R5, RZ, R12, R7 ;  /* 0x0000000cff057219 */ /* 0x000fe20000011607 */
[----:B------:R-:W-:Y:S01]  /*09a0*/  IMAD.MOV.U32 R7, RZ, RZ, 0x1 ;  /* 0x00000001ff077424 */ /* 0x000fe200078e00ff */
[----:B------:R3:W4:Y:S03]  /*09b0*/  F2I.U32.TRUNC.NTZ R12, R6 ;  /* 0x00000006000c7305 */ /* 0x000726000020f000 */
[----:B------:R-:W1:Y:S01]  /*09c0*/  LDC R15, c[0x0][0x648] ;  /* 0x00019200ff0f7b82 */ /* 0x000e620000000800 */
[-C--:B0-----:R-:W-:Y:S02]  /*09d0*/  SHF.L.U32 R4, R9, R26.reuse, RZ ;  /* 0x0000001a09047219 */ /* 0x081fe400000006ff */
[----:B------:R-:W-:-:S02]  /*09e0*/  SHF.R.U64 R32, R30, R26, R5 ;  /* 0x0000001a1e207219 */ /* 0x000fc40000001205 */
[----:B------:R-:W-:Y:S02]  /*09f0*/  LOP3.LUT R11, RZ, R4, RZ, 0x33, !PT ;  /* 0x00000004ff0b7212 */ /* 0x000fe400078e33ff */
[-C--:B------:R-:W-:Y:S01]  /*0a00*/  SHF.R.U32.HI R5, RZ, R26.reuse, R5 ;  /* 0x0000001aff057219 */ /* 0x080fe20000011605 */
[----:B------:R-:W0:Y:S01]  /*0a10*/  LDC R21, c[0x0][0x638] ;  /* 0x00018e00ff157b82 */ /* 0x000e220000000800 */
[----:B------:R-:W-:Y:S01]  /*0a20*/  SHF.L.U32 R10, R7, R26, RZ ;  /* 0x0000001a070a7219 */ /* 0x000fe200000006ff */
[----:B------:R-:W-:-:S06]  /*0a30*/  IMAD.MOV.U32 R4, RZ, RZ, R32 ;  /* 0x000000ffff047224 */ /* 0x000fcc00078e0020 */
[----:B------:R-:W0:Y:S01]  /*0a40*/  LDC R152, c[0x0][0x610] ;  /* 0x00018400ff987b82 */ /* 0x000e220000000800 */
[----:B---34-:R-:W-:Y:S05]  /*0a50*/  @!P0 BRA `(.L_x_6) ;  /* 0x0000000000288947 */ /* 0x018fea0003800000 */
[----:B------:R-:W3:Y:S02]  /*0a60*/  LDC R9, c[0x0][0x64c] ;  /* 0x00019300ff097b82 */ /* 0x000ee40000000800 */
[----:B---3--:R-:W-:-:S04]  /*0a70*/  IADD3 R9, P0, R32, R9, RZ ;  /* 0x0000000920097210 */ /* 0x008fc80007f1e0ff */
        /* <DEDUP_REMOVED lines=8> */
.L_x_6:
[----:B-1----:R-:W-:Y:S01]  /*0b00*/  SHF.R.U64 R4, R4, R15, R5 ;  /* 0x0000000f04047219 */ /* 0x002fe20000001205 */
[----:B--2---:R-:W-:Y:S01]  /*0b10*/  VIADD R5, R24, 0xffffffff ;  /* 0xffffffff18057836 */ /* 0x004fe20000000000 */
[----:B------:R-:W-:Y:S02]  /*0b20*/  IADD3 R12, -R12, RZ, RZ ;  /* 0x000000ff0c0c7210 */ /* 0x000fe40007ffe1ff */
[----:B------:R-:W-:Y:S01]  /*0b30*/  LOP3.LUT R11, R30, R11, RZ, 0xc0, !PT ;  /* 0x0000000b1e0b7212 */ /* 0x000fe200078ec0ff */
[----:B------:R-:W-:Y:S01]  /*0b40*/  IMAD.MOV R6, RZ, RZ, -R4 ;  /* 0x000000ffff067224 */ /* 0x000fe200078e0a04 */
[----:B------:R-:W-:Y:S01]  /*0b50*/  LOP3.LUT R5, R20, R5, RZ, 0xc0, !PT ;  /* 0x0000000514057212 */ /* 0x000fe200078ec0ff */
[----:B------:R-:W-:Y:S02]  /*0b60*/  @P3 IMAD R0, R14, R12, R3 ;  /* 0x0000000c0e003224 */ /* 0x000fe400078e0203 */
[----:B------:R-:W-:Y:S02]  /*0b70*/  IMAD R11, R10, R4, R11 ;  /* 0x000000040a0b7224 */ /* 0x000fe400078e020b */
[----:B0-----:R-:W-:-:S02]  /*0b80*/  IMAD R3, R6, R21, R32 ;  /* 0x0000001506037224 */ /* 0x001fc400078e0220 */
[----:B------:R-:W-:Y:S01]  /*0b90*/  IMAD R152, R11, R152, R0 ;  /* 0x000000980b987224 */ /* 0x000fe200078e0200 */
[----:B------:R-:W-:Y:S01]  /*0ba0*/  MOV R0, 0x1 ;  /* 0x0000000100007802 */ /* 0x000fe20000000f00 */
[----:B------:R-:W-:-:S05]  /*0bb0*/  IMAD R3, R3, R24, R5 ;  /* 0x0000001803037224 */ /* 0x000fca00078e0205 */
[----:B------:R-:W-:Y:S02]  /*0bc0*/  SEL R153, R3, R152, !P3 ;  /* 0x0000009803997207 */ /* 0x000fe40005800000 */
[----:B------:R-:W-:-:S07]  /*0bd0*/  SEL R152, R152, R3, !P3 ;  /* 0x0000000398987207 */ /* 0x000fce0005800000 */
.L_x_4:
[----:B------:R-:W-:-:S08]  /*0be0*/  NOP ;  /* 0x0000000000007918 */ /* 0x000fd00000000000 */
[----:B------:R-:W0:Y:S02]  /*0bf0*/  USETMAXREG.TRY_ALLOC.CTAPOOL UP0, 0xe8 ;  /* 0x000000e8000079c8 */ /* 0x000e240008000600 */
[----:B0-----:R-:W-:-:S13]  /*0c00*/  PLOP3.LUT P0, PT, PT, PT, UP0, 0x80, 0x0 ;  /* 0x000000000000781c */ /* 0x001fda0003f0f008 */
[----:B------:R-:W-:Y:S05]  /*0c10*/  @!P0 BRA `(.L_x_4) ;  /* 0xfffffffc00f08947 */ /* 0x000fea000383ffff */
[----:B------:R-:W-:Y:S01]  /*0c20*/  ULDC.64 UR4, c[0x0][0x598] ;  /* 0x0001660000047ab9 */ /* 0x000fe20000000a00 */
[----:B------:R-:W-:Y:S01]  /*0c30*/  ULDC.64 UR36, c[0x0][0x208] ;  /* 0x0000820000247ab9 */ /* 0x000fe20000000a00 */
[----:B------:R-:W-:-:S04]  /*0c40*/  ISETP.NE.U32.AND P0, PT, RZ, UR4, PT ;  /* 0x00000004ff007c0c */ /* 0x000fc8000bf05070 */
[----:B------:R-:W-:-:S13]  /*0c50*/  ISETP.NE.AND.EX P0, PT, RZ, UR5, PT, P0 ;  /* 0x00000005ff007c0c */ /* 0x000fda000bf05300 */
[----:B------:R-:W-:Y:S05]  /*0c60*/  @!P0 BRA `(.L_x_7) ;  /* 0x00000000001c8947 */ /* 0x000fea0003800000 */
[----:B------:R-:W0:Y:S02]  /*0c70*/  LDC.64 R4, c[0x0][0x598] ;  /* 0x00016600ff047b82 */ /* 0x000e240000000a00 */
[----:B0-----:R-:W2:Y:S02]  /*0c80*/  LDG.E.64 R4, desc[UR36][R4.64] ;  /* 0x0000002404047981 */ /* 0x001ea4000c1e1b00 */
[----:B--2---:R-:W-:-:S04]  /*0c90*/  ISETP.NE.U32.AND P0, PT, R4, RZ, PT ;  /* 0x000000ff0400720c */ /* 0x004fc80003f05070 */
[----:B------:R-:W-:-:S13]  /*0ca0*/  ISETP.NE.AND.EX P0, PT, R5, RZ, PT, P0 ;  /* 0x000000ff0500720c */ /* 0x000fda0003f05300 */
[----:B------:R-:W-:Y:S05]  /*0cb0*/  @!P0 BRA `(.L_x_7) ;  /* 0x0000000000088947 */ /* 0x000fea0003800000 */
[----:B------:R0:W5:Y:S01]  /*0cc0*/  LD.E R154, desc[UR36][R4.64] ;  /* 0x00000024049a7980 */ /* 0x000162000c101900 */
[----:B------:R-:W-:Y:S05]  /*0cd0*/  BRA `(.L_x_8) ;  /* 0x0000000000247947 */ /* 0x000fea0003800000 */
.L_x_7:
[----:B------:R-:W-:Y:S02]  /*0ce0*/  ULDC.64 UR4, c[0x0][0x588] ;  /* 0x0001620000047ab9 */ /* 0x000fe40000000a00 */
[----:B------:R-:W-:-:S04]  /*0cf0*/  ISETP.NE.U32.AND P0, PT, RZ, UR4, PT ;  /* 0x00000004ff007c0c */ /* 0x000fc8000bf05070 */
[----:B------:R-:W-:-:S13]  /*0d00*/  ISETP.NE.AND.EX P0, PT, RZ, UR5, PT, P0 ;  /* 0x00000005ff007c0c */ /* 0x000fda000bf05300 */
[----:B------:R-:W-:Y:S05]  /*0d10*/  @!P0 BRA `(.L_x_9) ;  /* 0x00000000000c8947 */ /* 0x000fea0003800000 */
[----:B------:R-:W0:Y:S02]  /*0d20*/  LDC.64 R154, c[0x0][0x588] ;  /* 0x00016200ff9a7b82 */ /* 0x000e240000000a00 */
[----:B0-----:R1:W5:Y:S01]  /*0d30*/  LDG.E R154, desc[UR36][R154.64] ;  /* 0x000000249a9a7981 */ /* 0x001362000c1e1900 */
[----:B------:R-:W-:Y:S05]  /*0d40*/  BRA `(.L_x_8) ;  /* 0x0000000000087947 */ /* 0x000fea0003800000 */
.L_x_9:
[----:B------:R-:W-:Y:S02]  /*0d50*/  ULDC UR4, c[0x0][0x580] ;  /* 0x0001600000047ab9 */ /* 0x000fe40000000800 */
[----:B------:R-:W-:-:S07]  /*0d60*/  IMAD.U32 R154, RZ, RZ, UR4 ;  /* 0x00000004ff9a7e24 */ /* 0x000fce000f8e00ff */
.L_x_8:
[----:B------:R-:W-:Y:S02]  /*0d70*/  ULDC.64 UR4, c[0x0][0x5a0] ;  /* 0x0001680000047ab9 */ /* 0x000fe40000000a00 */
[----:B------:R-:W-:-:S04]  /*0d80*/  ISETP.NE.U32.AND P0, PT, RZ, UR4, PT ;  /* 0x00000004ff007c0c */ /* 0x000fc8000bf05070 */
[----:B------:R-:W-:-:S13]  /*0d90*/  ISETP.NE.AND.EX P0, PT, RZ, UR5, PT, P0 ;  /* 0x00000005ff007c0c */ /* 0x000fda000bf05300 */
[----:B------:R-:W-:Y:S05]  /*0da0*/  @!P0 BRA `(.L_x_10) ;  /* 0x00000000001c8947 */ /* 0x000fea0003800000 */
[----:B0-----:R-:W0:Y:S02]  /*0db0*/  LDC.64 R4, c[0x0][0x5a0] ;  /* 0x00016800ff047b82 */ /* 0x001e240000000a00 */
[----:B0-----:R-:W2:Y:S02]  /*0dc0*/  LDG.E.64 R4, desc[UR36][R4.64] ;  /* 0x0000002404047981 */ /* 0x001ea4000c1e1b00 */
[----:B--2---:R-:W-:-:S04]  /*0dd0*/  ISETP.NE.U32.AND P0, PT, R4, RZ, PT ;  /* 0x000000ff0400720c */ /* 0x004fc80003f05070 */
[----:B------:R-:W-:-:S13]  /*0de0*/  ISETP.NE.AND.EX P0, PT, R5, RZ, PT, P0 ;  /* 0x000000ff0500720c */ /* 0x000fda0003f05300 */
[----:B------:R-:W-:Y:S05]  /*0df0*/  @!P0 BRA `(.L_x_10) ;  /* 0x0000000000088947 */ /* 0x000fea0003800000 */
[----:B-1----:R0:W5:Y:S01]  /*0e00*/  LD.E R155, desc[UR36][R4.64] ;  /* 0x00000024049b7980 */ /* 0x002162000c101900 */
[----:B------:R-:W-:Y:S05]  /*0e10*/  BRA `(.L_x_11) ;  /* 0x0000000000247947 */ /* 0x000fea0003800000 */
.L_x_10:
[----:B------:R-:W-:Y:S02]  /*0e20*/  ULDC.64 UR4, c[0x0][0x590] ;  /* 0x0001640000047ab9 */ /* 0x000fe40000000a00 */
[----:B------:R-:W-:-:S04]  /*0e30*/  ISETP.NE.U32.AND P0, PT, RZ, UR4, PT ;  /* 0x00000004ff007c0c */ /* 0x000fc8000bf05070 */
[----:B------:R-:W-:-:S13]  /*0e40*/  ISETP.NE.AND.EX P0, PT, RZ, UR5, PT, P0 ;  /* 0x00000005ff007c0c */ /* 0x000fda000bf05300 */
[----:B------:R-:W-:Y:S05]  /*0e50*/  @!P0 BRA `(.L_x_12) ;  /* 0x00000000000c8947 */ /* 0x000fea0003800000 */
[----:B0-----:R-:W1:Y:S02]  /*0e60*/  LDC.64 R4, c[0x0][0x590] ;  /* 0x00016400ff047b82 */ /* 0x001e640000000a00 */
[----:B-1----:R1:W5:Y:S01]  /*0e70*/  LDG.E R155, desc[UR36][R4.64] ;  /* 0x00000024049b7981 */ /* 0x002362000c1e1900 */
[----:B------:R-:W-:Y:S05]  /*0e80*/  BRA `(.L_x_11) ;  /* 0x0000000000087947 */ /* 0x000fea0003800000 */
.L_x_12:
[----:B------:R-:W-:Y:S02]  /*0e90*/  ULDC UR4, c[0x0][0x584] ;  /* 0x0001610000047ab9 */ /* 0x000fe40000000800 */
[----:B-1----:R-:W-:-:S07]  /*0ea0*/  IMAD.U32 R155, RZ, RZ, UR4 ;  /* 0x00000004ff9b7e24 */ /* 0x002fce000f8e00ff */
.L_x_11:
[----:B------:R-:W-:-:S13]  /*0eb0*/  LOP3.LUT P0, RZ, R0, 0xff, RZ, 0xc0, !PT ;  /* 0x000000ff00ff7812 */ /* 0x000fda000780c0ff */
[----:B------:R-:W-:Y:S05]  /*0ec0*/  @!P0 EXIT ;  /* 0x000000000000894d */ /* 0x000fea0003800000 */
[----:B------:R-:W-:Y:S01]  /*0ed0*/  ULDC UR4, c[0x0][0x28c] ;  /* 0x0000a30000047ab9 */ /* 0x000fe20000000800 */
[----:B------:R-:W-:Y:S01]  /*0ee0*/  LOP3.LUT R166, R19, 0x1, RZ, 0xfc, !PT ;  /* 0x0000000113a67812 */ /* 0x000fe200078efcff */
[----:B------:R-:W-:Y:S01]  /*0ef0*/  UIADD3 UR4, UR4, 0x3f, URZ ;  /* 0x0000003f04047890 */ /* 0x000fe2000fffe03f */
[----:B------:R-:W-:Y:S01]  /*0f00*/  UMOV UR38, URZ ;  /* 0x0000003f00267c82 */ /* 0x000fe20008000000 */
[----:B------:R-:W-:Y:S02]  /*0f10*/  UMOV UR39, URZ ;  /* 0x0000003f00277c82 */ /* 0x000fe40008000000 */
[----:B------:R-:W-:-:S04]  /*0f20*/  USHF.R.S32.HI UR5, URZ, 0x1f, UR4 ;  /* 0x0000001f3f057899 */ /* 0x000fc80008011404 */
[----:B------:R-:W-:-:S04]  /*0f30*/  ULEA.HI UR5, UR5, UR4, URZ, 0x6 ;  /* 0x0000000405057291 */ /* 0x000fc8000f8f303f */
[----:B------:R-:W-:-:S12]  /*0f40*/  USHF.R.S32.HI UR40, URZ, 0x6, UR5 ;  /* 0x000000063f287899 */ /* 0x000fd80008011405 */
.L_x_284:
[----:B------:R-:W-:Y:S01]  /*0f50*/  LOP3.LUT R0, R18, 0x80, RZ, 0xc0, !PT ;  /* 0x0000008012007812 */ /* 0x000fe200078ec0ff */
[----:B--2---:R-:W2:Y:S01]  /*0f60*/  S2UR UR7, SR_CgaCtaId ;  /* 0x00000000000779c3 */ /* 0x004ea20000008800 */
[----:B------:R-:W-:Y:S02]  /*0f70*/  UMOV UR6, 0x400 ;  /* 0x0000040000067882 */ /* 0x000fe40000000000 */
[----:B------:R-:W-:-:S06]  /*0f80*/  SHF.R.U32.HI R0, RZ, 0x7, R0 ;  /* 0x00000007ff007819 */ /* 0x000fcc0000011600 */
[----:B---3--:R-:W3:Y:S01]  /*0f90*/  SHFL.IDX PT, R0, R0, RZ, 0x1f ;  /* 0x00001fff00007589 */ /* 0x008ee200000e0000 */
[----:B--2---:R-:W-:Y:S01]  /*0fa0*/  ULEA UR42, UR7, UR6, 0x18 ;  /* 0x00000006072a7291 */ /* 0x004fe2000f8ec03f */
[----:B---3--:R-:W-:-:S13]  /*0fb0*/  R2UR UR4, R0 ;  /* 0x00000000000472ca */ /* 0x008fda00000e0000 */
[----:B------:R-:W-:-:S04]  /*0fc0*/  ULEA.HI UR5, UR4, UR4, URZ, 0x1 ;  /* 0x0000000404057291 */ /* 0x000fc8000f8f083f */
[----:B------:R-:W-:-:S04]  /*0fd0*/  ULOP3.LUT UR5, UR5, 0x7fffe, URZ, 0xc0, !UPT ;  /* 0x0007fffe05057892 */ /* 0x000fc8000f8ec03f */
[----:B------:R-:W-:-:S03]  /*0fe0*/  UIADD3 UR5, UR4, -UR5, URZ ;  /* 0x8000000504057290 */ /* 0x000fc6000fffe03f */
[----:B------:R-:W-:Y:S01]  /*0ff0*/  ULDC UR4, c[0x0][0x28c] ;  /* 0x0000a30000047ab9 */ /* 0x000fe20000000800 */
[----:B------:R-:W-:Y:S01]  /*1000*/  ULEA UR5, UR5, UR42, 0xd ;  /* 0x0000002a05057291 */ /* 0x000fe2000f8e683f */
[----:B------:R-:W-:-:S03]  /*1010*/  ISETP.LT.AND P0, PT, RZ, UR4, PT ;  /* 0x00000004ff007c0c */ /* 0x000fc6000bf01270 */
[----:B------:R-:W-:-:S04]  /*1020*/  UIADD3 UR5, UR5, 0x100, URZ ;  /* 0x0000010005057890 */ /* 0x000fc8000fffe03f */
[----:B------:R-:W-:-:S04]  /*1030*/  USHF.R.U32.HI UR5, URZ, 0x4, UR5 ;  /* 0x000000043f057899 */ /* 0x000fc80008011605 */
[----:B------:R-:W-:Y:S02]  /*1040*/  ULOP3.LUT UR41, UR5, 0x3fff, URZ, 0xc0, !UPT ;  /* 0x00003fff05297892 */ /* 0x000fe4000f8ec03f */
[----:B-1--4-:R-:W-:Y:S10]  /*1050*/  @P0 BRA `(.L_x_13) ;  /* 0x0000000000400947 */ /* 0x012ff40003800000 */
[----:B------:R-:W-:Y:S01]  /*1060*/  MOV R0, 0x0 ;  /* 0x0000000000007802 */ /* 0x000fe20000000f00 */
[----:B------:R-:W-:Y:S01]  /*1070*/  ULDC.64 UR4, c[0x4][0x68] ;  /* 0x01001a0000047ab9 */ /* 0x000fe20000000a00 */
[----:B------:R-:W-:Y:S01]  /*1080*/  ULDC.64 UR6, c[0x4][0x8] ;  /* 0x0100020000067ab9 */ /* 0x000fe20000000a00 */
[----:B01----:R-:W-:Y:S01]  /*1090*/  MOV R4, UR4 ;  /* 0x0000000400047c02 */ /* 0x003fe20008000f00 */
[----:B------:R0:W1:Y:S01]  /*10a0*/  LDC.64 R14, c[0x4][R0] ;  /* 0x01000000000e7b82 */ /* 0x0000620000000a00 */
[----:B------:R-:W-:Y:S01]  /*10b0*/  IMAD.U32 R5, RZ, RZ, UR5 ;  /* 0x00000005ff057e24 */ /* 0x000fe2000f8e00ff */
[----:B------:R-:W-:Y:S01]  /*10c0*/  ULDC.64 UR4, c[0x4][0x70] ;  /* 0x01001c0000047ab9 */ /* 0x000fe20000000a00 */
[----:B------:R-:W-:Y:S01]  /*10d0*/  IMAD.U32 R10, RZ, RZ, UR6 ;  /* 0x00000006ff0a7e24 */ /* 0x000fe2000f8e00ff */
[----:B------:R-:W-:Y:S01]  /*10e0*/  MOV R7, UR5 ;  /* 0x0000000500077c02 */ /* 0x000fe20008000f00 */
[----:B------:R-:W-:Y:S01]  /*10f0*/  IMAD.U32 R6, RZ, RZ, UR4 ;  /* 0x00000004ff067e24 */ /* 0x000fe2000f8e00ff */
[----:B------:R-:W-:Y:S01]  /*1100*/  MOV R8, 0x1e1 ;  /* 0x000001e100087802 */ /* 0x000fe20000000f00 */
[----:B------:R-:W-:-:S02]  /*1110*/  IMAD.U32 R11, RZ, RZ, UR7 ;  /* 0x00000007ff0b7e24 */ /* 0x000fc4000f8e00ff */
[----:B------:R-:W-:Y:S02]  /*1120*/  IMAD.MOV.U32 R12, RZ, RZ, 0x1 ;  /* 0x00000001ff0c7424 */ /* 0x000fe400078e00ff */
[----:B0-----:R-:W-:-:S07]  /*1130*/  IMAD.MOV.U32 R13, RZ, RZ, RZ ;  /* 0x000000ffff0d7224 */ /* 0x001fce00078e00ff */
[----:B------:R-:W-:-:S07]  /*1140*/  LEPC R20, `(.L_x_13) ;  /* 0x000000001014794e */ /* 0x000fce0000000000 */
[----:B-1---5:R-:W-:Y:S05]  /*1150*/  CALL.ABS.NOINC R14 ;  /* 0x000000000e007343 */ /* 0x022fea0003c00000 */
.L_x_13:
[----:B------:R-:W-:-:S13]  /*1160*/  ISETP.NE.AND P0, PT, R166, 0x3, PT ;  /* 0x00000003a600780c */ /* 0x000fda0003f05270 */
[----:B------:R-:W-:Y:S05]  /*1170*/  @!P0 BRA `(.L_x_14) ;  /* 0x0000000000048947 */ /* 0x000fea0003800000 */
[----:B------:R-:W-:Y:S01]  /*1180*/  BPT.TRAP 0x1 ;  /* 0x000000040000795c */ /* 0x000fe20000300000 */
.L_x_14:
[----:B------:R-:W-:Y:S01]  /*1190*/  IMAD.U32 R0, RZ, RZ, UR38 ;  /* 0x00000026ff007e24 */ /* 0x000fe2000f8e00ff */
[----:B------:R-:W-:-:S04]  /*11a0*/  MOV R3, UR39 ;  /* 0x0000002700037c02 */ /* 0x000fc80008000f00 */
[----:B------:R-:W-:Y:S02]  /*11b0*/  LEA R3, R3, UR42, 0x3 ;  /* 0x0000002a03037c11 */ /* 0x000fe4000f8e18ff */
[----:B------:R-:W-:-:S04]  /*11c0*/  SHF.L.U32 R0, R0, 0x1f, RZ ;  /* 0x0000001f00007819 */ /* 0x000fc800000006ff */
[----:B------:R2:W3:Y:S01]  /*11d0*/  SYNCS.PHASECHK.TRANS64.TRYWAIT P1, [R3+URZ], R0 ;  /* 0x00000000030075a7 */ /* 0x0004e2000802017f */
[----:B------:R-:W-:Y:S05]  /*11e0*/  @!P0 BRA `(.L_x_15) ;  /* 0x0000000000048947 */ /* 0x000fea0003800000 */
[----:B------:R-:W-:Y:S01]  /*11f0*/  BPT.TRAP 0x1 ;  /* 0x000000040000795c */ /* 0x000fe20000300000 */
.L_x_15:
[----:B---3--:R-:W-:Y:S05]  /*1200*/  @P1 BRA `(.L_x_16) ;  /* 0x0000000000081947 */ /* 0x008fea0003800000 */
[----:B------:R-:W3:Y:S02]  /*1210*/  SYNCS.PHASECHK.TRANS64.TRYWAIT P1, [R3+URZ], R0 ;  /* 0x00000000030075a7 */ /* 0x000ee4000802017f */
[----:B---3--:R-:W-:Y:S05]  /*1220*/  @!P1 BRA `(.L_x_17) ;  /* 0x0000009400f09947 */ /* 0x008fea0003800000 */
.L_x_16:
[----:B------:R-:W-:-:S04]  /*1230*/  UISETP.LT.AND UP0, UPT, UR40, 0x1, UPT ;  /* 0x000000012800788c */ /* 0x000fc8000bf01270 */
[----:B------:R-:W-:-:S04]  /*1240*/  USEL UR4, UR40, 0x1, UP0 ;  /* 0x0000000128047887 */ /* 0x000fc80008000000 */
[----:B------:R-:W-:-:S06]  /*1250*/  UIADD3 UR4, UR40, -UR4, URZ ;  /* 0x8000000428047290 */ /* 0x000fcc000fffe03f */
[----:B--23--:R-:W-:Y:S01]  /*1260*/  IMAD.U32 R0, RZ, RZ, UR4 ;  /* 0x00000004ff007e24 */ /* 0x00cfe2000f8e00ff */
[----:B------:R-:W-:Y:S05]  /*1270*/  WARPSYNC.ALL ;  /* 0x0000000000007948 */ /* 0x000fea0003800000 */
[----:B------:R-:W-:Y:S01]  /*1280*/  ISETP.GE.AND P1, PT, R0, 0x1, PT ;  /* 0x000000010000780c */ /* 0x000fe20003f26270 */
[----:B------:R-:W-:Y:S01]  /*1290*/  UIADD3 UR4, UR42, 0x50100, URZ ;  /* 0x000501002a047890 */ /* 0x000fe2000fffe03f */
[----:B------:R-:W-:Y:S01]  /*12a0*/  WARPGROUP.ARRIVE ;  /* 0x00000000000079c5 */ /* 0x000fe20000000000 */
[----:B------:R-:W-:Y:S01]  /*12b0*/  UMOV UR9, 0x40000040 ;  /* 0x4000004000097882 */ /* 0x000fe20000000000 */
[----:B------:R-:W-:Y:S01]  /*12c0*/  UMOV UR11, 0x40000040 ;  /* 0x40000040000b7882 */ /* 0x000fe20000000000 */
[----:B------:R-:W-:Y:S01]  /*12d0*/  USHF.R.U32.HI UR4, URZ, 0x4, UR4 ;  /* 0x000000043f047899 */ /* 0x000fe20008011604 */
[----:B------:R-:W-:Y:S01]  /*12e0*/  UMOV UR15, UR11 ;  /* 0x0000000b000f7c82 */ /* 0x000fe20008000000 */
[----:B------:R-:W-:-:S02]  /*12f0*/  UMOV UR13, 0x40000040 ;  /* 0x40000040000d7882 */ /* 0x000fc40000000000 */
[----:B------:R-:W-:Y:S02]  /*1300*/  ULOP3.LUT UR5, UR4, 0x3fff, URZ, 0xc0, !UPT ;  /* 0x00003fff04057892 */ /* 0x000fe4000f8ec03f */
[----:B------:R-:W-:Y:S02]  /*1310*/  ULOP3.LUT UR4, UR41, 0x10000, URZ, 0xfc, !UPT ;  /* 0x0001000029047892 */ /* 0x000fe4000f8efc3f */
[----:B------:R-:W-:Y:S02]  /*1320*/  ULOP3.LUT UR5, UR5, 0x10000, URZ, 0xfc, !UPT ;  /* 0x0001000005057892 */ /* 0x000fe4000f8efc3f */
[----:B------:R-:W-:Y:S02]  /*1330*/  ULEA UR8, UR39, UR4, 0xc ;  /* 0x0000000427087291 */ /* 0x000fe4000f8e603f */
[----:B------:R-:W-:Y:S02]  /*1340*/  ULEA UR6, UR39, UR5, 0xb ;  /* 0x0000000527067291 */ /* 0x000fe4000f8e583f */
[----:B------:R-:W-:-:S05]  /*1350*/  UIADD3 UR12, UR8, 0x400, URZ ;  /* 0x00000400080c7890 */ /* 0x000fca000fffe03f */
[----:B------:R-:W-:Y:S02]  /*1360*/  UMOV UR10, UR6 ;  /* 0x00000006000a7c82 */ /* 0x000fe40008000000 */
[----:B------:R-:W-:Y:S01]  /*1370*/  HGMMA.64x128x8.F32.TF32 R88, gdesc[UR8], RZ, !UPT, gsb0 ;  /* 0x05e00000085879f0 */ /* 0x000fe2000c0028ff */
[----:B------:R-:W-:Y:S02]  /*1380*/  UMOV UR14, UR10 ;  /* 0x0000000a000e7c82 */ /* 0x000fe40008000000 */
[----:B------:R-:W-:Y:S02]  /*1390*/  WARPGROUP.DEPBAR.LE gsb0, 0x0 ;  /* 0x00008000000079c5 */ /* 0x000fe40000010000 */
[----:B------:R-:W-:-:S07]  /*13a0*/  WARPGROUP.ARRIVE ;  /* 0x00000000000079c5 */ /* 0x000fce0000000000 */
[----:B------:R-:W-:Y:S01]  /*13b0*/  HGMMA.64x128x8.F32.TF32 R24, gdesc[UR12], RZ, !UPT, gsb0 ;  /* 0x05e000000c1879f0 */ /* 0x000fe2000c0028ff */
[----:B------:R-:W-:Y:S02]  /*13c0*/  UIADD3 UR12, UR8, 0x2, URZ ;  /* 0x00000002080c7890 */ /* 0x000fe4000fffe03f */
[----:B------:R-:W-:Y:S01]  /*13d0*/  UIADD3 UR14, UR6, 0x2, URZ ;  /* 0x00000002060e7890 */ /* 0x000fe2000fffe03f */
[----:B------:R-:W-:Y:S01]  /*13e0*/  UMOV UR13, 0x40000040 ;  /* 0x40000040000d7882 */ /* 0x000fe20000000000 */
[----:B------:R-:W-:Y:S01]  /*13f0*/  UMOV UR15, 0x40000040 ;  /* 0x40000040000f7882 */ /* 0x000fe20000000000 */
[----:B------:R-:W-:Y:S02]  /*1400*/  WARPGROUP.DEPBAR.LE gsb0, 0x0 ;  /* 0x00008000000079c5 */ /* 0x000fe40000010000 */
[----:B------:R-:W-:-:S06]  /*1410*/  WARPGROUP.ARRIVE ;  /* 0x00000000000079c5 */ /* 0x000fcc0000000000 */
[----:B------:R-:W-:Y:S01]  /*1420*/  HGMMA.64x128x8.F32.TF32 R88, gdesc[UR12], R88, gsb0 ;  /* 0x05e000000c5879f0 */ /* 0x000fe20008002858 */
[----:B------:R-:W-:Y:S01]  /*1430*/  UIADD3 UR12, UR8, 0x402, URZ ;  /* 0x00000402080c7890 */ /* 0x000fe2000fffe03f */
[----:B------:R-:W-:Y:S01]  /*1440*/  UMOV UR13, 0x40000040 ;  /* 0x40000040000d7882 */ /* 0x000fe20000000000 */
[----:B------:R-:W-:Y:S02]  /*1450*/  WARPGROUP.DEPBAR.LE gsb0, 0x0 ;  /* 0x00008000000079c5 */ /* 0x000fe40000010000 */
[----:B------:R-:W-:-:S07]  /*1460*/  WARPGROUP.ARRIVE ;  /* 0x00000000000079c5 */ /* 0x000fce0000000000 */
[----:B------:R-:W-:Y:S01]  /*1470*/  HGMMA.64x128x8.F32.TF32 R24, gdesc[UR12], R24, gsb0 ;  /* 0x05e000000c1879f0 */ /* 0x000fe20008002818 */
        /* <DEDUP_REMOVED lines=71> */
[----:B------:R-:W-:Y:S03]  /*18f0*/  HGMMA.64x128x8.F32.TF32 R24, gdesc[UR12], R24, gsb0 ;  /* 0x05e000000c1879f0 */ /* 0x000fe60008002818 */
[----:B------:R-:W-:Y:S02]  /*1900*/  WARPGROUP.DEPBAR.LE gsb0, 0x0 ;  /* 0x00008000000079c5 */ /* 0x000fe40000010000 */
[----:B------:R-:W-:Y:S05]  /*1910*/  @!P1 BRA `(.L_x_18) ;  /* 0x00000008002c9947 */ /* 0x000fea0003800000 */
[----:B------:R-:W-:-:S04]  /*1920*/  UIADD3 UR6, UR39, 0x1, URZ ;  /* 0x0000000127067890 */ /* 0x000fc8000fffe03f */
[----:B------:R-:W-:-:S04]  /*1930*/  UISETP.NE.AND UP0, UPT, UR6, 0x5, UPT ;  /* 0x000000050600788c */ /* 0x000fc8000bf05270 */
[----:B------:R-:W-:Y:S02]  /*1940*/  USEL UR7, URZ, 0x1, UP0 ;  /* 0x000000013f077887 */ /* 0x000fe40008000000 */
[----:B------:R-:W-:Y:S02]  /*1950*/  USEL UR6, UR6, URZ, UP0 ;  /* 0x0000003f06067287 */ /* 0x000fe40008000000 */
[----:B------:R-:W-:-:S06]  /*1960*/  ULOP3.LUT UR7, UR38, UR7, URZ, 0x3c, !UPT ;  /* 0x0000000726077292 */ /* 0x000fcc000f8e3c3f */
[----:B01----:R-:W-:Y:S01]  /*1970*/  MOV R5, UR7 ;  /* 0x0000000700057c02 */ /* 0x003fe20008000f00 */
[----:B------:R-:W-:-:S06]  /*1980*/  UMOV UR7, UR39 ;  /* 0x0000002700077c82 */ /* 0x000fcc0008000000 */
.L_x_25:
[----:B01----:R-:W-:Y:S05]  /*1990*/  @!P0 BRA `(.L_x_19) ;  /* 0x0000000000048947 */ /* 0x003fea0003800000 */
[----:B------:R-:W-:Y:S01]  /*19a0*/  BPT.TRAP 0x1 ;  /* 0x000000040000795c */ /* 0x000fe20000300000 */
.L_x_19:
[----:B------:R-:W0:Y:S01]  /*19b0*/  S2UR UR9, SR_CgaCtaId ;  /* 0x00000000000979c3 */ /* 0x000e220000008800 */
[----:B------:R-:W-:Y:S01]  /*19c0*/  UMOV UR8, 0x400 ;  /* 0x0000040000087882 */ /* 0x000fe20000000000 */
[----:B------:R-:W-:Y:S01]  /*19d0*/  SHF.L.U32 R3, R5, 0x1f, RZ ;  /* 0x0000001f05037819 */ /* 0x000fe200000006ff */
[----:B0-----:R-:W-:-:S04]  /*19e0*/  ULEA UR8, UR9, UR8, 0x18 ;  /* 0x0000000809087291 */ /* 0x001fc8000f8ec03f */
[----:B------:R-:W-:-:S09]  /*19f0*/  ULEA UR9, UR6, UR8, 0x3 ;  /* 0x0000000806097291 */ /* 0x000fd2000f8e183f */
[----:B------:R0:W1:Y:S01]  /*1a00*/  SYNCS.PHASECHK.TRANS64.TRYWAIT P1, [UR9], R3 ;  /* 0x00000003ff0075a7 */ /* 0x0000620008020149 */
[----:B------:R-:W-:Y:S05]  /*1a10*/  @!P0 BRA `(.L_x_20) ;  /* 0x0000000000048947 */ /* 0x000fea0003800000 */
[----:B------:R-:W-:Y:S01]  /*1a20*/  BPT.TRAP 0x1 ;  /* 0x000000040000795c */ /* 0x000fe20000300000 */
.L_x_20:
[----:B-1----:R-:W-:Y:S05]  /*1a30*/  @P1 BRA `(.L_x_21) ;  /* 0x0000000000081947 */ /* 0x002fea0003800000 */
[----:B------:R-:W1:Y:S02]  /*1a40*/  SYNCS.PHASECHK.TRANS64.TRYWAIT P1, [UR9], R3 ;  /* 0x00000003ff0075a7 */ /* 0x000e640008020149 */
[----:B-1----:R-:W-:Y:S05]  /*1a50*/  @!P1 BRA `(.L_x_22) ;  /* 0x0000008c00f89947 */ /* 0x002fea0003800000 */
.L_x_21:
[----:B------:R-:W-:Y:S01]  /*1a60*/  ULEA UR12, UR6, UR4, 0xc ;  /* 0x00000004060c7291 */ /* 0x000fe2000f8e603f */
[----:B------:R-:W-:Y:S01]  /*1a70*/  WARPGROUP.ARRIVE ;  /* 0x00000000000079c5 */ /* 0x000fe20000000000 */
[----:B------:R-:W-:Y:S01]  /*1a80*/  ULEA UR10, UR6, UR5, 0xb ;  /* 0x00000005060a7291 */ /* 0x000fe2000f8e583f */
[----:B------:R-:W-:Y:S01]  /*1a90*/  UMOV UR13, 0x40000040 ;  /* 0x40000040000d7882 */ /* 0x000fe20000000000 */
[----:B------:R-:W-:Y:S01]  /*1aa0*/  UMOV UR15, 0x40000040 ;  /* 0x40000040000f7882 */ /* 0x000fe20000000000 */
[----:B------:R-:W-:Y:S01]  /*1ab0*/  UIADD3 UR16, UR12, 0x400, URZ ;  /* 0x000004000c107890 */ /* 0x000fe2000fffe03f */
[----:B------:R-:W-:-:S03]  /*1ac0*/  UMOV UR19, UR15 ;  /* 0x0000000f00137c82 */ /* 0x000fc60008000000 */
[----:B------:R-:W-:Y:S01]  /*1ad0*/  UMOV UR14, UR10 ;  /* 0x0000000a000e7c82 */ /* 0x000fe20008000000 */
[----:B------:R-:W-:Y:S01]  /*1ae0*/  UMOV UR17, 0x40000040 ;  /* 0x4000004000117882 */ /* 0x000fe20000000000 */
[----:B------:R-:W-:Y:S01]  /*1af0*/  HGMMA.64x128x8.F32.TF32 R88, gdesc[UR12], R88, gsb0 ;  /* 0x05e000000c5879f0 */ /* 0x000fe20008002858 */
[----:B------:R-:W-:Y:S02]  /*1b00*/  UMOV UR18, UR14 ;  /* 0x0000000e00127c82 */ /* 0x000fe40008000000 */
        /* <DEDUP_REMOVED lines=89> */
[----:B------:R-:W-:Y:S01]  /*20a0*/  BPT.TRAP 0x1 ;  /* 0x000000040000795c */ /* 0x000fe20000300000 */
.L_x_23:
[----:B------:R-:W-:Y:S01]  /*20b0*/  ULEA UR8, UR7, UR8, 0x3 ;  /* 0x0000000807087291 */ /* 0x000fe2000f8e183f */
[----:B------:R-:W-:-:S03]  /*20c0*/  ISETP.GT.U32.AND P1, PT, R19, 0x1, PT ;  /* 0x000000011300780c */ /* 0x000fc60003f24070 */
[----:B------:R-:W-:-:S04]  /*20d0*/  UIADD3 UR8, UR8, 0x28, URZ ;  /* 0x0000002808087890 */ /* 0x000fc8000fffe03f */
[----:B------:R-:W-:-:S09]  /*20e0*/  UPRMT UR8, URZ, 0x654, UR8 ;  /* 0x000006543f087896 */ /* 0x000fd20008000008 */
[----:B------:R-:W-:Y:S01]  /*20f0*/  SYNCS.ARRIVE.TRANS64.RED.A1T0 RZ, [UR8], RZ ;  /* 0x000000ffffff79a7 */ /* 0x000fe20008100408 */
[----:B------:R-:W-:Y:S05]  /*2100*/  @P1 BRA `(.L_x_24) ;  /* 0x0000000000041947 */ /* 0x000fea0003800000 */
[----:B------:R-:W-:Y:S01]  /*2110*/  BPT.TRAP 0x1 ;  /* 0x000000040000795c */ /* 0x000fe20000300000 */
.L_x_24:
[----:B------:R-:W-:Y:S01]  /*2120*/  UIADD3 UR6, UR6, 0x1, URZ ;  /* 0x0000000106067890 */ /* 0x000fe2000fffe03f */
[C---:B------:R-:W-:Y:S01]  /*2130*/  ISETP.GT.AND P1, PT, R0.reuse, 0x1, PT ;  /* 0x000000010000780c */ /* 0x040fe20003f24270 */
[----:B------:R-:W-:Y:S01]  /*2140*/  UIADD3 UR7, UR7, 0x1, URZ ;  /* 0x0000000107077890 */ /* 0x000fe2000fffe03f */
[----:B------:R-:W-:Y:S01]  /*2150*/  VIADD R0, R0, 0xffffffff ;  /* 0xffffffff00007836 */ /* 0x000fe20000000000 */
[----:B------:R-:W-:Y:S02]  /*2160*/  UISETP.NE.AND UP0, UPT, UR6, 0x5, UPT ;  /* 0x000000050600788c */ /* 0x000fe4000bf05270 */
[----:B------:R-:W-:Y:S02]  /*2170*/  UISETP.NE.AND UP1, UPT, UR7, 0x5, UPT ;  /* 0x000000050700788c */ /* 0x000fe4000bf25270 */
[----:B------:R-:W-:Y:S02]  /*2180*/  USEL UR8, URZ, 0x1, UP0 ;  /* 0x000000013f087887 */ /* 0x000fe40008000000 */
[----:B------:R-:W-:-:S02]  /*2190*/  USEL UR6, UR6, URZ, UP0 ;  /* 0x0000003f06067287 */ /* 0x000fc40008000000 */
[----:B------:R-:W-:Y:S02]  /*21a0*/  USEL UR7, UR7, URZ, UP1 ;  /* 0x0000003f07077287 */ /* 0x000fe40008800000 */
[----:B------:R-:W-:Y:S01]  /*21b0*/  LOP3.LUT R5, R5, UR8, RZ, 0x3c, !PT ;  /* 0x0000000805057c12 */ /* 0x000fe2000f8e3cff */
[----:B------:R-:W-:Y:S09]  /*21c0*/  @P1 BRA `(.L_x_25) ;  /* 0xfffffff400f01947 */ /* 0x000ff2000383ffff */
.L_x_18:
[----:B------:R-:W2:Y:S02]  /*21d0*/  LDC R0, c[0x0][0x28c] ;  /* 0x0000a300ff007b82 */ /* 0x000ea40000000800 */
[----:B--2---:R-:W-:-:S13]  /*21e0*/  ISETP.GE.AND P1, PT, R0, 0x1, PT ;  /* 0x000000010000780c */ /* 0x004fda0003f26270 */
[----:B------:R-:W-:Y:S05]  /*21f0*/  @!P1 BRA `(.L_x_26) ;  /* 0x0000000000489947 */ /* 0x000fea0003800000 */
[----:B------:R-:W-:Y:S05]  /*2200*/  @!P0 BRA `(.L_x_27) ;  /* 0x0000000000048947 */ /* 0x000fea0003800000 */
[----:B------:R-:W-:Y:S01]  /*2210*/  BPT.TRAP 0x1 ;  /* 0x000000040000795c */ /* 0x000fe20000300000 */
.L_x_27:
[----:B------:R-:W2:Y:S01]  /*2220*/  S2UR UR7, SR_CgaCtaId ;  /* 0x00000000000779c3 */ /* 0x000ea20000008800 */
[----:B------:R-:W-:Y:S01]  /*2230*/  UISETP.LT.AND UP0, UPT, UR40, 0x1, UPT ;  /* 0x000000012800788c */ /* 0x000fe2000bf01270 */
[----:B------:R-:W-:-:S03]  /*2240*/  ISETP.GT.U32.AND P0, PT, R19, 0x1, PT ;  /* 0x000000011300780c */ /* 0x000fc60003f04070 */
[----:B------:R-:W-:-:S04]  /*2250*/  USEL UR6, UR40, 0x1, UP0 ;  /* 0x0000000128067887 */ /* 0x000fc80008000000 */
[----:B------:R-:W-:-:S04]  /*2260*/  UIADD3 UR6, UR39, UR40, -UR6 ;  /* 0x0000002827067290 */ /* 0x000fc8000fffe806 */
[----:B------:R-:W-:-:S04]  /*2270*/  UIMAD.WIDE.U32 UR4, UR6, -0x33333333, URZ ;  /* 0xcccccccd060478a5 */ /* 0x000fc8000f8e003f */
[----:B------:R-:W-:-:S03]  /*2280*/  USHF.R.U32.HI UR4, URZ, 0x2, UR5 ;  /* 0x000000023f047899 */ /* 0x000fc60008011605 */
[----:B------:R-:W-:Y:S01]  /*2290*/  UMOV UR5, 0x400 ;  /* 0x0000040000057882 */ /* 0x000fe20000000000 */
[----:B------:R-:W-:Y:S02]  /*22a0*/  UIMAD UR6, UR4, -0x5, UR6 ;  /* 0xfffffffb040678a4 */ /* 0x000fe4000f8e0206 */
[----:B--2---:R-:W-:-:S04]  /*22b0*/  ULEA UR5, UR7, UR5, 0x18 ;  /* 0x0000000507057291 */ /* 0x004fc8000f8ec03f */
[----:B------:R-:W-:-:S04]  /*22c0*/  ULEA UR6, UR6, UR5, 0x3 ;  /* 0x0000000506067291 */ /* 0x000fc8000f8e183f */
[----:B------:R-:W-:-:S04]  /*22d0*/  UIADD3 UR6, UR6, 0x28, URZ ;  /* 0x0000002806067890 */ /* 0x000fc8000fffe03f */
[----:B------:R-:W-:-:S09]  /*22e0*/  UPRMT UR6, URZ, 0x654, UR6 ;  /* 0x000006543f067896 */ /* 0x000fd20008000006 */
[----:B------:R-:W-:Y:S01]  /*22f0*/  SYNCS.ARRIVE.TRANS64.RED.A1T0 RZ, [UR6], RZ ;  /* 0x000000ffffff79a7 */ /* 0x000fe20008100406 */
[----:B------:R-:W-:Y:S05]  /*2300*/  @P0 BRA `(.L_x_26) ;  /* 0x0000000000040947 */ /* 0x000fea0003800000 */
[----:B------:R-:W-:Y:S01]  /*2310*/  BPT.TRAP 0x1 ;  /* 0x000000040000795c */ /* 0x000fe20000300000 */
.L_x_26:
[----:B------:R-:W2:Y:S01]  /*2320*/  LDC R6, c[0x0][0x288] ;  /* 0x0000a200ff067b82 */ /* 0x000ea20000000800 */
[----:B01----:R-:W-:Y:S01]  /*2330*/  LOP3.LUT R4, R18, 0x60, RZ, 0xc0, !PT ;  /* 0x0000006012047812 */ /* 0x003fe200078ec0ff */
[----:B------:R-:W-:Y:S01]  /*2340*/  UIADD3 UR39, UR40, UR39, URZ ;  /* 0x0000002728277290 */ /* 0x000fe2000fffe03f */
[----:B------:R-:W-:Y:S01]  /*2350*/  SHF.L.U32 R13, R153, 0x7, RZ ;  /* 0x00000007990d7819 */ /* 0x000fe200000006ff */
[----:B------:R-:W-:Y:S01]  /*2360*/  IMAD.SHL.U32 R15, R152, 0x100, RZ ;  /* 0x00000100980f7824 */ /* 0x000fe200078e00ff */
[----:B------:R-:W-:Y:S01]  /*2370*/  SHF.R.U32.HI R10, RZ, 0x1, R4 ;  /* 0x00000001ff0a7819 */ /* 0x000fe20000011604 */
[----:B------:R-:W-:Y:S01]  /*2380*/  UISETP.GT.U32.AND UP0, UPT, UR39, 0x4, UPT ;  /* 0x000000042700788c */ /* 0x000fe2000bf04070 */
[----:B------:R-:W-:Y:S01]  /*2390*/  LOP3.LUT R4, R18, 0x3, RZ, 0xc0, !PT ;  /* 0x0000000312047812 */ /* 0x000fe200078ec0ff */
[----:B------:R-:W-:Y:S01]  /*23a0*/  ULDC UR7, c[0x0][0x284] ;  /* 0x0000a10000077ab9 */ /* 0x000fe20000000800 */
[----:B------:R-:W-:Y:S01]  /*23b0*/  SHF.R.U32.HI R3, RZ, 0x2, R18 ;  /* 0x00000002ff037819 */ /* 0x000fe20000011612 */
[----:B------:R-:W-:Y:S01]  /*23c0*/  UISETP.LT.U32.AND UP0, UPT, UR40, 0x5, UP0 ;  /* 0x000000052800788c */ /* 0x000fe20008701070 */
[----:B------:R-:W-:Y:S01]  /*23d0*/  LOP3.LUT R0, R22, 0x1, RZ, 0xc0, !PT ;  /* 0x0000000116007812 */ /* 0x000fe200078ec0ff */
[----:B------:R-:W-:Y:S01]  /*23e0*/  UISETP.GE.U32.AND UP1, UPT, UR40, 0x5, UPT ;  /* 0x000000052800788c */ /* 0x000fe2000bf26070 */
[----:B------:R-:W-:Y:S01]  /*23f0*/  LOP3.LUT R3, R3, 0x7, RZ, 0xc0, !PT ;  /* 0x0000000703037812 */ /* 0x000fe200078ec0ff */
[----:B------:R-:W-:Y:S01]  /*2400*/  ULDC.64 UR8, c[0x0][0x5d0] ;  /* 0x0001740000087ab9 */ /* 0x000fe20000000a00 */
[----:B------:R-:W-:Y:S01]  /*2410*/  SHF.R.S32.HI R21, RZ, 0x1f, R23 ;  /* 0x0000001fff157819 */ /* 0x000fe20000011417 */
[----:B------:R-:W-:Y:S01]  /*2420*/  IMAD.SHL.U32 R8, R0, 0x40, RZ ;  /* 0x0000004000087824 */ /* 0x000fe200078e00ff */
[----:B------:R-:W-:Y:S01]  /*2430*/  IADD3 R5, RZ, -R10, -R3 ;  /* 0x8000000aff057210 */ /* 0x000fe20007ffe803 */
[----:B------:R-:W-:-:S02]  /*2440*/  UIMAD.WIDE.U32 UR4, UR39, -0x33333333, URZ ;  /* 0xcccccccd270478a5 */ /* 0x000fc4000f8e003f */
[----:B------:R-:W-:Y:S01]  /*2450*/  USEL UR6, URZ, 0x1, !UP0 ;  /* 0x000000013f067887 */ /* 0x000fe2000c000000 */
[----:B------:R-:W-:Y:S01]  /*2460*/  LOP3.LUT R3, R8, 0x40, R3, 0xe2, !PT ;  /* 0x0000004008037812 */ /* 0x000fe200078ee203 */
[----:B------:R-:W-:Y:S01]  /*2470*/  IMAD.WIDE R8, R152, 0x100, RZ ;  /* 0x0000010098087825 */ /* 0x000fe200078e02ff */
[----:B------:R-:W-:Y:S01]  /*2480*/  USHF.R.U32.HI UR4, URZ, 0x2, UR5 ;  /* 0x000000023f047899 */ /* 0x000fe20008011605 */
[----:B--2---:R-:W-:Y:S01]  /*2490*/  ISETP.GE.AND P0, PT, R13, R6, PT ;  /* 0x000000060d00720c */ /* 0x004fe20003f06270 */
[----:B------:R-:W-:Y:S01]  /*24a0*/  ULOP3.LUT UR38, UR38, UR6, URZ, 0x3c, !UPT ;  /* 0x0000000626267292 */ /* 0x000fe2000f8e3c3f */
[----:B------:R-:W-:Y:S01]  /*24b0*/  IMAD R12, R4, -0x2, R6 ;  /* 0xfffffffe040c7824 */ /* 0x000fe200078e0206 */
[----:B------:R-:W-:Y:S01]  /*24c0*/  LOP3.LUT R153, R8, R3, R10, 0xfe, !PT ;  /* 0x0000000308997212 */ /* 0x000fe200078efe0a */
[----:B------:R-:W-:Y:S01]  /*24d0*/  IMAD.SHL.U32 R6, R18, 0x2, RZ ;  /* 0x0000000212067824 */ /* 0x000fe200078e00ff */
[----:B------:R-:W-:Y:S01]  /*24e0*/  ISETP.GE.OR P0, PT, R15, UR7, P0 ;  /* 0x000000070f007c0c */ /* 0x000fe20008706670 */
[----:B------:R-:W-:Y:S01]  /*24f0*/  IMAD R4, R21, UR8, RZ ;  /* 0x0000000815047c24 */ /* 0x000fe2000f8e02ff */
[----:B------:R-:W-:Y:S01]  /*2500*/  UIMAD UR39, UR4, -0x5, UR39 ;  /* 0xfffffffb042778a4 */ /* 0x000fe2000f8e0227 */
[----:B------:R-:W-:Y:S01]  /*2510*/  IMAD R0, R0, -0x40, R5 ;  /* 0xffffffc000007824 */ /* 0x000fe200078e0205 */
[----:B------:R-:W-:Y:S01]  /*2520*/  LOP3.LUT R6, R13, 0x6, R6, 0xf8, !PT ;  /* 0x000000060d067812 */ /* 0x000fe200078ef806 */
[----:B------:R-:W-:Y:S01]  /*2530*/  IMAD R11, R23, UR9, R4 ;  /* 0x00000009170b7c24 */ /* 0x000fe2000f8e0204 */
[----:B------:R-:W-:Y:S01]  /*2540*/  @UP1 ULOP3.LUT UR38, UR38, 0x1, UR4, 0x78, !UPT ;  /* 0x0000000126261892 */ /* 0x000fe2000f8e7804 */
[----:B------:R-:W-:Y:S01]  /*2550*/  IMAD.MOV.U32 R152, RZ, RZ, -0x1 ;  /* 0xffffffffff987424 */ /* 0x000fe200078e00ff */
[----:B------:R-:W-:-:S02]  /*2560*/  SHF.R.S32.HI R7, RZ, 0x1f, R6 ;  /* 0x0000001fff077819 */ /* 0x000fc40000011406 */
[----:B------:R-:W-:Y:S01]  /*2570*/  IADD3 R3, -R15, UR7, R0 ;  /* 0x000000070f037c10 */ /* 0x000fe2000fffe100 */
[----:B------:R-:W-:Y:S02]  /*2580*/  IMAD.IADD R0, R12, 0x1, -R13 ;  /* 0x000000010c007824 */ /* 0x000fe400078e0a0d */
[----:B------:R-:W-:-:S05]  /*2590*/  IMAD.WIDE.U32 R4, R23, UR8, R6 ;  /* 0x0000000817047c25 */ /* 0x000fca000f8e0006 */
[----:B------:R-:W-:Y:S02]  /*25a0*/  IADD3 R11, R5, R11, RZ ;  /* 0x0000000b050b7210 */ /* 0x000fe40007ffe0ff */
[----:B------:R-:W-:Y:S01]  /*25b0*/  MOV R10, R4 ;  /* 0x00000004000a7202 */ /* 0x000fe20000000f00 */
[----:B------:R-:W-:Y:S06]  /*25c0*/  @P0 BRA `(.L_x_28) ;  /* 0x0000006400800947 */ /* 0x000fec0003800000 */
[----:B------:R-:W0:Y:S01]  /*25d0*/  LDC.64 R4, c[0x0][0x5c8] ;  /* 0x00017200ff047b82 */ /* 0x000e220000000a00 */
[----:B-----5:R-:W-:Y:S01]  /*25e0*/  FSETP.NEU.AND P1, PT, R155, RZ, PT ;  /* 0x000000ff9b00720b */ /* 0x020fe20003f2d000 */
[----:B------:R-:W-:Y:S01]  /*25f0*/  BSSY B0, `(.L_x_28) ;  /* 0x000065d000007945 */ /* 0x000fe20003800000 */
[----:B------:R-:W-:-:S04]  /*2600*/  ISETP.GT.AND P0, PT, R3, RZ, PT ;  /* 0x000000ff0300720c */ /* 0x000fc80003f04270 */
[----:B------:R-:W-:Y:S01]  /*2610*/  ISETP.GT.AND P3, PT, R0, RZ, P0 ;  /* 0x000000ff0000720c */ /* 0x000fe20000764270 */
[-C--:B0-----:R-:W-:Y:S02]  /*2620*/  IMAD R12, R9, R4.reuse, RZ ;  /* 0x00000004090c7224 */ /* 0x081fe400078e02ff */
[----:B------:R-:W-:-:S04]  /*2630*/  IMAD.WIDE.U32 R168, R153, R4, R10 ;  /* 0x0000000499a87225 */ /* 0x000fc800078e000a */
[----:B------:R-:W-:-:S04]  /*2640*/  IMAD R11, R153, R5, R12 ;  /* 0x00000005990b7224 */ /* 0x000fc800078e020c */
[----:B------:R-:W-:Y:S01]  /*2650*/  IMAD.IADD R171, R169, 0x1, R11 ;  /* 0x00000001a9ab7824 */ /* 0x000fe200078e020b */
[----:B------:R-:W-:Y:S06]  /*2660*/  @!P1 BRA `(.L_x_29) ;  /* 0x0000004800309947 */ /* 0x000fec0003800000 */
[----:B------:R-:W0:Y:S01]  /*2670*/  LDC.64 R14, c[0x0][0x5b8] ;  /* 0x00016e00ff0e7b82 */ /* 0x000e220000000a00 */
[----:B------:R-:W-:-:S07]  /*2680*/  ULDC.64 UR4, c[0x0][0x5c0] ;  /* 0x0001700000047ab9 */ /* 0x000fce0000000a00 */
[----:B------:R-:W1:Y:S08]  /*2690*/  LDC.64 R156, c[0x0][0x5b0] ;  /* 0x00016c00ff9c7b82 */ /* 0x000e700000000a00 */
[----:B------:R-:W2:Y:S01]  /*26a0*/  LDC.64 R10, c[0x0][0x5a8] ;  /* 0x00016a00ff0a7b82 */ /* 0x000ea20000000a00 */
[-C--:B0-----:R-:W-:Y:S02]  /*26b0*/  IMAD R12, R21, R14.reuse, RZ ;  /* 0x0000000e150c7224 */ /* 0x081fe400078e02ff */
[----:B------:R-:W-:-:S04]  /*26c0*/  IMAD.WIDE.U32 R158, R23, R14, R6 ;  /* 0x0000000e179e7225 */ /* 0x000fc800078e0006 */
[----:B------:R-:W-:Y:S01]  /*26d0*/  IMAD R15, R23, R15, R12 ;  /* 0x0000000f170f7224 */ /* 0x000fe200078e020c */
[----:B------:R-:W-:Y:S01]  /*26e0*/  MOV R20, R158 ;  /* 0x0000009e00147202 */ /* 0x000fe20000000f00 */
[-C--:B-1----:R-:W-:Y:S02]  /*26f0*/  IMAD R12, R9, R156.reuse, RZ ;  /* 0x0000009c090c7224 */ /* 0x082fe400078e02ff */
[----:B------:R-:W-:Y:S02]  /*2700*/  IMAD.IADD R21, R159, 0x1, R15 ;  /* 0x000000019f157824 */ /* 0x000fe400078e020f */
[C---:B------:R-:W-:Y:S02]  /*2710*/  IMAD R167, R153.reuse, R157, R12 ;  /* 0x0000009d99a77224 */ /* 0x040fe400078e020c */
[----:B------:R-:W-:-:S04]  /*2720*/  IMAD.WIDE.U32 R12, R153, R156, R20 ;  /* 0x0000009c990c7225 */ /* 0x000fc800078e0014 */
[----:B------:R-:W-:Y:S01]  /*2730*/  IMAD.IADD R13, R13, 0x1, R167 ;  /* 0x000000010d0d7824 */ /* 0x000fe200078e02a7 */
[----:B--2---:R-:W-:-:S04]  /*2740*/  LEA R162, P1, R12, R10, 0x2 ;  /* 0x0000000a0ca27211 */ /* 0x004fc800078210ff */
[----:B------:R-:W-:-:S05]  /*2750*/  LEA.HI.X R163, R12, R11, R13, 0x2, P1 ;  /* 0x0000000b0ca37211 */ /* 0x000fca00008f140d */
[----:B------:R0:W2:Y:S01]  /*2760*/  @P3 LDG.E.LTC128B R174, desc[UR36][R162.64] ;  /* 0x00000024a2ae3981 */ /* 0x0000a2000c1e1920 */
[----:B------:R-:W-:Y:S01]  /*2770*/  IMAD.WIDE.U32 R160, R153, R156, R6 ;  /* 0x0000009c99a07225 */ /* 0x000fe200078e0006 */
[----:B------:R-:W-:Y:S01]  /*2780*/  ISETP.GT.AND P5, PT, R0, 0x1, P0 ;  /* 0x000000010000780c */ /* 0x000fe200007a4270 */
[----:B------:R-:W-:Y:S01]  /*2790*/  BSSY B1, `(.L_x_30) ;  /* 0x0000016000017945 */ /* 0x000fe20003800000 */
[----:B------:R-:W-:Y:S01]  /*27a0*/  LEA R12, P1, R168, UR4, 0x2 ;  /* 0x00000004a80c7c11 */ /* 0x000fe2000f8210ff */
[----:B------:R-:W-:-:S03]  /*27b0*/  IMAD.IADD R161, R167, 0x1, R161 ;  /* 0x00000001a7a17824 */ /* 0x000fc600078e02a1 */
[----:B------:R-:W-:Y:S01]  /*27c0*/  LEA.HI.X R13, R168, UR5, R171, 0x2, P1 ;  /* 0x00000005a80d7c11 */ /* 0x000fe200088f14ab */
[----:B------:R-:W-:Y:S01]  /*27d0*/  IMAD.WIDE.U32 R164, R23, R14, R160 ;  /* 0x0000000e17a47225 */ /* 0x000fe200078e00a0 */
[C---:B------:R-:W-:Y:S02]  /*27e0*/  SHF.L.U64.HI R161, R156.reuse, 0x3, R157 ;  /* 0x000000039ca17819 */ /* 0x040fe4000001029d */
[----:B------:R-:W-:Y:S01]  /*27f0*/  SHF.L.U32 R160, R156, 0x3, RZ ;  /* 0x000000039ca07819 */ /* 0x000fe200000006ff */
[----:B------:R-:W-:Y:S01]  /*2800*/  IMAD.IADD R165, R15, 0x1, R165 ;  /* 0x000000010fa57824 */ /* 0x000fe200078e02a5 */
[----:B0-----:R-:W-:-:S03]  /*2810*/  LEA R162, P1, R164, R10, 0x2 ;  /* 0x0000000aa4a27211 */ /* 0x001fc600078210ff */
[----:B------:R-:W-:-:S04]  /*2820*/  IMAD.WIDE.U32 R172, R153, R156, R160 ;  /* 0x0000009c99ac7225 */ /* 0x000fc800078e00a0 */
[----:B------:R-:W-:Y:S02]  /*2830*/  IMAD.IADD R167, R167, 0x1, R173 ;  /* 0x00000001a7a77824 */ /* 0x000fe400078e02ad */
[----:B--2---:R-:W-:-:S04]  /*2840*/  FMUL R163, R174, R155 ;  /* 0x0000009baea37220 */ /* 0x004fc80000400000 */
[----:B------:R-:W-:Y:S01]  /*2850*/  FFMA R169, R88, R154, R163 ;  /* 0x0000009a58a97223 */ /* 0x000fe200000000a3 */
[----:B------:R-:W-:Y:S02]  /*2860*/  LEA.HI.X R163, R164, R11, R165, 0x2, P1 ;  /* 0x0000000ba4a37211 */ /* 0x000fe400008f14a5 */
[----:B------:R-:W-:Y:S02]  /*2870*/  ISETP.GT.AND P1, PT, R3, 0x8, PT ;  /* 0x000000080300780c */ /* 0x000fe40003f24270 */
[----:B------:R-:W-:Y:S01]  /*2880*/  IADD3 R164, P4, R158, R172, RZ ;  /* 0x000000ac9ea47210 */ /* 0x000fe20007f9e0ff */
[----:B------:R0:W-:Y:S01]  /*2890*/  @P3 STG.E desc[UR36][R12.64], R169 ;  /* 0x000000a90c003986 */ /* 0x0001e2000c101924 */
[----:B------:R-:W-:Y:S02]  /*28a0*/  ISETP.GT.AND P2, PT, R0, RZ, P1 ;  /* 0x000000ff0000720c */ /* 0x000fe40000f44270 */
[----:B------:R-:W-:Y:S02]  /*28b0*/  LEA R170, P3, R164, R10, 0x2 ;  /* 0x0000000aa4aa7211 */ /* 0x000fe400078610ff */
[----:B------:R-:W-:Y:S01]  /*28c0*/  IADD3.X R165, R167, R21, RZ, P4, !PT ;  /* 0x00000015a7a57210 */ /* 0x000fe200027fe4ff */
[----:B------:R-:W-:Y:S10]  /*28d0*/  @!P5 BRA `(.L_x_31) ;  /* 0x000000000004d947 */ /* 0x000ff40003800000 */
[----:B------:R1:W5:Y:S02]  /*28e0*/  LDG.E.LTC128B R174, desc[UR36][R162.64+0x4] ;  /* 0x00000424a2ae7981 */ /* 0x000364000c1e1920 */
.L_x_31:
[----:B------:R-:W-:Y:S05]  /*28f0*/  BSYNC B1 ;  /* 0x0000000000017941 */ /* 0x000fea0003800000 */
.L_x_30:
[----:B-----5:R-:W-:Y:S01]  /*2900*/  FMUL R88, R174, R155 ;  /* 0x0000009bae587220 */ /* 0x020fe20000400000 */
[----:B------:R-:W-:-:S03]  /*2910*/  LEA.HI.X R171, R164, R11, R165, 0x2, P3 ;  /* 0x0000000ba4ab7211 */ /* 0x000fc600018f14a5 */
[----:B------:R-:W-:-:S05]  /*2920*/  FFMA R175, R89, R154, R88 ;  /* 0x0000009a59af7223 */ /* 0x000fca0000000058 */
[----:B------:R2:W-:Y:S04]  /*2930*/  @P5 STG.E desc[UR36][R12.64+0x4], R175 ;  /* 0x000004af0c005986 */ /* 0x0005e8000c101924 */
[----:B------:R-:W3:Y:S01]  /*2940*/  @P2 LDG.E.LTC128B R174, desc[UR36][R170.64] ;  /* 0x00000024aaae2981 */ /* 0x000ee2000c1e1920 */
[----:B------:R-:W-:Y:S01]  /*2950*/  IADD3 R172, P3, R6, R172, RZ ;  /* 0x000000ac06ac7210 */ /* 0x000fe20007f7e0ff */
[C---:B------:R-:W-:Y:S01]  /*2960*/  IMAD.SHL.U32 R165, R4.reuse, 0x20, RZ ;  /* 0x0000002004a57824 */ /* 0x040fe200078e00ff */
[----:B------:R-:W-:Y:S03]  /*2970*/  BSSY B1, `(.L_x_32) ;  /* 0x000000f000017945 */ /* 0x000fe60003800000 */
[----:B------:R-:W-:Y:S01]  /*2980*/  IMAD.X R173, R7, 0x1, R167, P3 ;  /* 0x0000000107ad7824 */ /* 0x000fe200018e06a7 */
[----:B------:R-:W-:-:S02]  /*2990*/  SHF.L.U64.HI R167, R4, 0x5, R5 ;  /* 0x0000000504a77819 */ /* 0x000fc40000010205 */
[----:B------:R-:W-:Y:S01]  /*29a0*/  IADD3 R168, P4, R165, R12, RZ ;  /* 0x0000000ca5a87210 */ /* 0x000fe20007f9e0ff */
[----:B------:R-:W-:Y:S01]  /*29b0*/  IMAD.WIDE.U32 R172, R23, R14, R172 ;  /* 0x0000000e17ac7225 */ /* 0x000fe200078e00ac */
[----:B------:R-:W-:-:S03]  /*29c0*/  ISETP.GT.AND P3, PT, R0, 0x1, P1 ;  /* 0x000000010000780c */ /* 0x000fc60000f64270 */
[----:B0-----:R-:W-:Y:S01]  /*29d0*/  IMAD.X R169, R167, 0x1, R13, P4 ;  /* 0x00000001a7a97824 */ /* 0x001fe200020e060d */
[----:B------:R-:W-:Y:S02]  /*29e0*/  IADD3 R89, R15, R173, RZ ;  /* 0x000000ad0f597210 */ /* 0x000fe40007ffe0ff */
[----:B------:R-:W-:-:S04]  /*29f0*/  LEA R88, P5, R172, R10, 0x2 ;  /* 0x0000000aac587211 */ /* 0x000fc800078a10ff */
[----:B------:R-:W-:Y:S01]  /*2a00*/  LEA.HI.X R89, R172, R11, R89, 0x2, P5 ;  /* 0x0000000bac597211 */ /* 0x000fe200028f1459 */
[----:B---3--:R-:W-:-:S04]  /*2a10*/  FMUL R173, R174, R155 ;  /* 0x0000009baead7220 */ /* 0x008fc80000400000 */
[----:B------:R-:W-:-:S05]  /*2a20*/  FFMA R173, R90, R154, R173 ;  /* 0x0000009a5aad7223 */ /* 0x000fca00000000ad */
[----:B------:R2:W-:Y:S01]  /*2a30*/  @P2 STG.E desc[UR36][R168.64], R173 ;  /* 0x000000ada8002986 */ /* 0x0005e2000c101924 */
[----:B------:R-:W-:Y:S05]  /*2a40*/  @!P3 BRA `(.L_x_33) ;  /* 0x000000000004b947 */ /* 0x000fea0003800000 */
[----:B------:R0:W5:Y:S02]  /*2a50*/  LDG.E.LTC128B R174, desc[UR36][R88.64+0x4] ;  /* 0x0000042458ae7981 */ /* 0x000164000c1e1920 */
.L_x_33:
[----:B------:R-:W-:Y:S05]  /*2a60*/  BSYNC B1 ;  /* 0x0000000000017941 */ /* 0x000fea0003800000 */
.L_x_32:
[----:B-----5:R-:W-:Y:S01]  /*2a70*/  FMUL R90, R174, R155 ;  /* 0x0000009bae5a7220 */ /* 0x020fe20000400000 */
[----:B------:R-:W-:Y:S01]  /*2a80*/  ISETP.GT.AND P2, PT, R0, 0x8, P0 ;  /* 0x000000080000780c */ /* 0x000fe20000744270 */
[----:B------:R-:W-:Y:S02]  /*2a90*/  BSSY B1, `(.L_x_34) ;  /* 0x0000007000017945 */ /* 0x000fe40003800000 */
[----:B------:R-:W-:Y:S01]  /*2aa0*/  FFMA R171, R91, R154, R90 ;  /* 0x0000009a5bab7223 */ /* 0x000fe2000000005a */
[----:B------:R-:W-:Y:S01]  /*2ab0*/  @P3 IMAD.MOV.U32 R90, RZ, RZ, R168 ;  /* 0x000000ffff5a3224 */ /* 0x000fe200078e00a8 */
[----:B------:R-:W-:-:S05]  /*2ac0*/  @P3 MOV R91, R169 ;  /* 0x000000a9005b3202 */ /* 0x000fca0000000f00 */
[----:B------:R3:W-:Y:S03]  /*2ad0*/  @P3 STG.E desc[UR36][R90.64+0x4], R171 ;  /* 0x000004ab5a003986 */ /* 0x0007e6000c101924 */
[----:B------:R-:W-:Y:S05]  /*2ae0*/  @!P2 BRA `(.L_x_35) ;  /* 0x000000000004a947 */ /* 0x000fea0003800000 */
[----:B------:R4:W5:Y:S02]  /*2af0*/  LDG.E.LTC128B R174, desc[UR36][R162.64+0x20] ;  /* 0x00002024a2ae7981 */ /* 0x000964000c1e1920 */
.L_x_35:
[----:B------:R-:W-:Y:S05]  /*2b00*/  BSYNC B1 ;  /* 0x0000000000017941 */ /* 0x000fea0003800000 */
.L_x_34:
[----:B---3-5:R-:W-:Y:S01]  /*2b10*/  FMUL R91, R174, R155 ;  /* 0x0000009bae5b7220 */ /* 0x028fe20000400000 */
[----:B------:R-:W-:Y:S01]  /*2b20*/  ISETP.GT.AND P3, PT, R0, 0x9, P0 ;  /* 0x000000090000780c */ /* 0x000fe20000764270 */
[----:B------:R-:W-:Y:S02]  /*2b30*/  BSSY B1, `(.L_x_36) ;  /* 0x0000005000017945 */ /* 0x000fe40003800000 */
[----:B------:R-:W-:-:S05]  /*2b40*/  FFMA R91, R92, R154, R91 ;  /* 0x0000009a5c5b7223 */ /* 0x000fca000000005b */
[----:B------:R3:W-:Y:S05]  /*2b50*/  @P2 STG.E desc[UR36][R12.64+0x20], R91 ;  /* 0x0000205b0c002986 */ /* 0x0007ea000c101924 */
[----:B------:R-:W-:Y:S05]  /*2b60*/  @!P3 BRA `(.L_x_37) ;  /* 0x000000000004b947 */ /* 0x000fea0003800000 */
[----:B------:R0:W5:Y:S02]  /*2b70*/  LDG.E.LTC128B R174, desc[UR36][R162.64+0x24] ;  /* 0x00002424a2ae7981 */ /* 0x000164000c1e1920 */
.L_x_37:
[----:B------:R-:W-:Y:S05]  /*2b80*/  BSYNC B1 ;  /* 0x0000000000017941 */ /* 0x000fea0003800000 */
.L_x_36:
[----:B-----5:R-:W-:Y:S01]  /*2b90*/  FMUL R90, R174, R155 ;  /* 0x0000009bae5a7220 */ /* 0x020fe20000400000 */
[----:B------:R-:W-:Y:S01]  /*2ba0*/  ISETP.GT.AND P2, PT, R0, 0x8, P1 ;  /* 0x000000080000780c */ /* 0x000fe20000f44270 */
[----:B------:R-:W-:Y:S02]  /*2bb0*/  BSSY B1, `(.L_x_38) ;  /* 0x0000005000017945 */ /* 0x000fe40003800000 */
[----:B------:R-:W-:-:S05]  /*2bc0*/  FFMA R93, R93, R154, R90 ;  /* 0x0000009a5d5d7223 */ /* 0x000fca000000005a */
[----:B------:R0:W-:Y:S05]  /*2bd0*/  @P3 STG.E desc[UR36][R12.64+0x24], R93 ;  /* 0x0000245d0c003986 */ /* 0x0001ea000c101924 */
[----:B------:R-:W-:Y:S05]  /*2be0*/  @!P2 BRA `(.L_x_39) ;  /* 0x000000000004a947 */ /* 0x000fea0003800000 */
[----:B------:R0:W5:Y:S02]  /*2bf0*/  LDG.E.LTC128B R174, desc[UR36][R88.64+0x20] ;  /* 0x0000202458ae7981 */ /* 0x000164000c1e1920 */
.L_x_39:
[----:B------:R-:W-:Y:S05]  /*2c00*/  BSYNC B1 ;  /* 0x0000000000017941 */ /* 0x000fea0003800000 */
.L_x_38:
[----:B---3-5:R-:W-:Y:S01]  /*2c10*/  FMUL R91, R174, R155 ;  /* 0x0000009bae5b7220 */ /* 0x028fe20000400000 */
[----:B------:R-:W-:Y:S01]  /*2c20*/  @P2 IMAD.MOV.U32 R90, RZ, RZ, R168 ;  /* 0x000000ffff5a2224 */ /* 0x000fe200078e00a8 */
[----:B------:R-:W-:Y:S01]  /*2c30*/  ISETP.GT.AND P3, PT, R0, 0x9, P1 ;  /* 0x000000090000780c */ /* 0x000fe20000f64270 */
[----:B------:R-:W-:Y:S01]  /*2c40*/  BSSY B1, `(.L_x_40) ;  /* 0x0000006000017945 */ /* 0x000fe20003800000 */
[----:B0-----:R-:W-:Y:S01]  /*2c50*/  FFMA R93, R94, R154, R91 ;  /* 0x0000009a5e5d7223 */ /* 0x001fe2000000005b */
[----:B------:R-:W-:-:S05]  /*2c60*/  @P2 IMAD.MOV.U32 R91, RZ, RZ, R169 ;  /* 0x000000ffff5b2224 */ /* 0x000fca00078e00a9 */
[----:B------:R0:W-:Y:S05]  /*2c70*/  @P2 STG.E desc[UR36][R90.64+0x20], R93 ;  /* 0x0000205d5a002986 */ /* 0x0001ea000c101924 */
[----:B------:R-:W-:Y:S05]  /*2c80*/  @!P3 BRA `(.L_x_41) ;  /* 0x000000000004b947 */ /* 0x000fea0003800000 */
[----:B------:R3:W5:Y:S02]  /*2c90*/  LDG.E.LTC128B R174, desc[UR36][R88.64+0x24] ;  /* 0x0000242458ae7981 */ /* 0x000764000c1e1920 */
.L_x_41:
[----:B------:R-:W-:Y:S05]  /*2ca0*/  BSYNC B1 ;  /* 0x0000000000017941 */ /* 0x000fea0003800000 */
.L_x_40:
[----:B0----5:R-:W-:Y:S01]  /*2cb0*/  FMUL R90, R174, R155 ;  /* 0x0000009bae5a7220 */ /* 0x021fe20000400000 */
[----:B------:R-:W-:Y:S01]  /*2cc0*/  @P3 IMAD.MOV.U32 R91, RZ, RZ, R169 ;  /* 0x000000ffff5b3224 */ /* 0x000fe200078e00a9 */
[----:B------:R-:W-:Y:S01]  /*2cd0*/  ISETP.GT.AND P2, PT, R0, 0x10, P0 ;  /* 0x000000100000780c */ /* 0x000fe20000744270 */
[----:B------:R-:W-:Y:S01]  /*2ce0*/  BSSY B1, `(.L_x_42) ;  /* 0x0000006000017945 */ /* 0x000fe20003800000 */
[----:B------:R-:W-:Y:S01]  /*2cf0*/  FFMA R95, R95, R154, R90 ;  /* 0x0000009a5f5f7223 */ /* 0x000fe2000000005a */
[----:B------:R-:W-:-:S05]  /*2d00*/  @P3 MOV R90, R168 ;  /* 0x000000a8005a3202 */ /* 0x000fca0000000f00 */
[----:B------:R0:W-:Y:S05]  /*2d10*/  @P3 STG.E desc[UR36][R90.64+0x24], R95 ;  /* 0x0000245f5a003986 */ /* 0x0001ea000c101924 */
[----:B------:R-:W-:Y:S05]  /*2d20*/  @!P2 BRA `(.L_x_43) ;  /* 0x000000000004a947 */ /* 0x000fea0003800000 */
[----:B------:R0:W5:Y:S02]  /*2d30*/  LDG.E.LTC128B R174, desc[UR36][R162.64+0x40] ;  /* 0x00004024a2ae7981 */ /* 0x000164000c1e1920 */
.L_x_43:
[----:B------:R-:W-:Y:S05]  /*2d40*/  BSYNC B1 ;  /* 0x0000000000017941 */ /* 0x000fea0003800000 */
.L_x_42:
[----:B0----5:R-:W-:Y:S01]  /*2d50*/  FMUL R91, R174, R155 ;  /* 0x0000009bae5b7220 */ /* 0x021fe20000400000 */
[----:B------:R-:W-:Y:S01]  /*2d60*/  ISETP.GT.AND P3, PT, R0, 0x11, P0 ;  /* 0x000000110000780c */ /* 0x000fe20000764270 */
[----:B------:R-:W-:Y:S02]  /*2d70*/  BSSY B1, `(.L_x_44) ;  /* 0x0000005000017945 */ /* 0x000fe40003800000 */
[----:B------:R-:W-:-:S05]  /*2d80*/  FFMA R91, R96, R154, R91 ;  /* 0x0000009a605b7223 */ /* 0x000fca000000005b */
[----:B------:R0:W-:Y:S05]  /*2d90*/  @P2 STG.E desc[UR36][R12.64+0x40], R91 ;  /* 0x0000405b0c002986 */ /* 0x0001ea000c101924 */
[----:B------:R-:W-:Y:S05]  /*2da0*/  @!P3 BRA `(.L_x_45) ;  /* 0x000000000004b947 */ /* 0x000fea0003800000 */
[----:B------:R0:W5:Y:S02]  /*2db0*/  LDG.E.LTC128B R174, desc[UR36][R162.64+0x44] ;  /* 0x00004424a2ae7981 */ /* 0x000164000c1e1920 */
.L_x_45:
[----:B------:R-:W-:Y:S05]  /*2dc0*/  BSYNC B1 ;  /* 0x0000000000017941 */ /* 0x000fea0003800000 */
.L_x_44:
[----:B-----5:R-:W-:Y:S01]  /*2dd0*/  FMUL R90, R174, R155 ;  /* 0x0000009bae5a7220 */ /* 0x020fe20000400000 */
[----:B------:R-:W-:Y:S01]  /*2de0*/  ISETP.GT.AND P2, PT, R0, 0x10, P1 ;  /* 0x000000100000780c */ /* 0x000fe20000f44270 */
[----:B------:R-:W-:Y:S02]  /*2df0*/  BSSY B1, `(.L_x_46) ;  /* 0x0000005000017945 */ /* 0x000fe40003800000 */
[----:B------:R-:W-:-:S05]  /*2e00*/  FFMA R97, R97, R154, R90 ;  /* 0x0000009a61617223 */ /* 0x000fca000000005a */
[----:B------:R0:W-:Y:S05]  /*2e10*/  @P3 STG.E desc[UR36][R12.64+0x44], R97 ;  /* 0x000044610c003986 */ /* 0x0001ea000c101924 */
[----:B------:R-:W-:Y:S05]  /*2e20*/  @!P2 BRA `(.L_x_47) ;  /* 0x000000000004a947 */ /* 0x000fea0003800000 */
[----:B------:R0:W5:Y:S02]  /*2e30*/  LDG.E.LTC128B R174, desc[UR36][R88.64+0x40] ;  /* 0x0000402458ae7981 */ /* 0x000164000c1e1920 */
.L_x_47:
[----:B------:R-:W-:Y:S05]  /*2e40*/  BSYNC B1 ;  /* 0x0000000000017941 */ /* 0x000fea0003800000 */
.L_x_46:
        /* <DEDUP_REMOVED lines=9> */
.L_x_49:
[----:B------:R-:W-:Y:S05]  /*2ee0*/  BSYNC B1 ;  /* 0x0000000000017941 */ /* 0x000fea0003800000 */
.L_x_48:
[----:B0----5:R-:W-:Y:S01]  /*2ef0*/  FMUL R90, R174, R155 ;  /* 0x0000009bae5a7220 */ /* 0x021fe20000400000 */
[----:B------:R-:W-:Y:S01]  /*2f00*/  @P3 IMAD.MOV.U32 R91, RZ, RZ, R169 ;  /* 0x000000ffff5b3224 */ /* 0x000fe200078e00a9 */
[----:B------:R-:W-:Y:S01]  /*2f10*/  ISETP.GT.AND P2, PT, R0, 0x18, P0 ;  /* 0x000000180000780c */ /* 0x000fe20000744270 */
[----:B------:R-:W-:Y:S01]  /*2f20*/  BSSY B1, `(.L_x_50) ;  /* 0x0000006000017945 */ /* 0x000fe20003800000 */
[----:B------:R-:W-:Y:S01]  /*2f30*/  FFMA R99, R99, R154, R90 ;  /* 0x0000009a63637223 */ /* 0x000fe2000000005a */
[----:B------:R-:W-:-:S05]  /*2f40*/  @P3 IMAD.MOV.U32 R90, RZ, RZ, R168 ;  /* 0x000000ffff5a3224 */ /* 0x000fca00078e00a8 */
[----:B------:R0:W-:Y:S05]  /*2f50*/  @P3 STG.E desc[UR36][R90.64+0x44], R99 ;  /* 0x000044635a003986 */ /* 0x0001ea000c101924 */
[----:B------:R-:W-:Y:S05]  /*2f60*/  @!P2 BRA `(.L_x_51) ;  /* 0x000000000004a947 */ /* 0x000fea0003800000 */
[----:B------:R0:W5:Y:S02]  /*2f70*/  LDG.E.LTC128B R174, desc[UR36][R162.64+0x60] ;  /* 0x00006024a2ae7981 */ /* 0x000164000c1e1920 */
.L_x_51:
[----:B------:R-:W-:Y:S05]  /*2f80*/  BSYNC B1 ;  /* 0x0000000000017941 */ /* 0x000fea0003800000 */
.L_x_50:
[----:B0----5:R-:W-:Y:S01]  /*2f90*/  FMUL R91, R174, R155 ;  /* 0x0000009bae5b7220 */ /* 0x021fe20000400000 */
[----:B------:R-:W-:Y:S01]  /*2fa0*/  ISETP.GT.AND P3, PT, R0, 0x19, P0 ;  /* 0x000000190000780c */ /* 0x000fe20000764270 */
[----:B------:R-:W-:Y:S02]  /*2fb0*/  BSSY B1, `(.L_x_52) ;  /* 0x0000005000017945 */ /* 0x000fe40003800000 */
[----:B------:R-:W-:-:S05]  /*2fc0*/  FFMA R91, R100, R154, R91 ;  /* 0x0000009a645b7223 */ /* 0x000fca000000005b */
[----:B------:R0:W-:Y:S05]  /*2fd0*/  @P2 STG.E desc[UR36][R12.64+0x60], R91 ;  /* 0x0000605b0c002986 */ /* 0x0001ea000c101924 */
[----:B------:R-:W-:Y:S05]  /*2fe0*/  @!P3 BRA `(.L_x_53) ;  /* 0x000000000004b947 */ /* 0x000fea0003800000 */
[----:B------:R0:W5:Y:S02]  /*2ff0*/  LDG.E.LTC128B R174, desc[UR36][R162.64+0x64] ;  /* 0x00006424a2ae7981 */ /* 0x000164000c1e1920 */
.L_x_53:
[----:B------:R-:W-:Y:S05]  /*3000*/  BSYNC B1 ;  /* 0x0000000000017941 */ /* 0x000fea0003800000 */
.L_x_52:
[----:B-----5:R-:W-:Y:S01]  /*3010*/  FMUL R90, R174, R155 ;  /* 0x0000009bae5a7220 */ /* 0x020fe20000400000 */
[----:B------:R-:W-:Y:S01]  /*3020*/  ISETP.GT.AND P2, PT, R0, 0x18, P1 ;  /* 0x000000180000780c */ /* 0x000fe20000f44270 */
[----:B------:R-:W-:Y:S02]  /*3030*/  BSSY B1, `(.L_x_54) ;  /* 0x0000005000017945 */ /* 0x000fe40003800000 */
[----:B------:R-:W-:-:S05]  /*3040*/  FFMA R101, R101, R154, R90 ;  /* 0x0000009a65657223 */ /* 0x000fca000000005a */
[----:B------:R0:W-:Y:S05]  /*3050*/  @P3 STG.E desc[UR36][R12.64+0x64], R101 ;  /* 0x000064650c003986 */ /* 0x0001ea000c101924 */
[----:B------:R-:W-:Y:S05]  /*3060*/  @!P2 BRA `(.L_x_55) ;  /* 0x000000000004a947 */ /* 0x000fea0003800000 */
[----:B------:R0:W5:Y:S02]  /*3070*/  LDG.E.LTC128B R174, desc[UR36][R88.64+0x60] ;  /* 0x0000602458ae7981 */ /* 0x000164000c1e1920 */
.L_x_55:
[----:B------:R-:W-:Y:S05]  /*3080*/  BSYNC B1 ;  /* 0x0000000000017941 */ /* 0x000fea0003800000 */
.L_x_54:
[----:B0----5:R-:W-:Y:S01]  /*3090*/  FMUL R91, R174, R155 ;  /* 0x0000009bae5b7220 */ /* 0x021fe20000400000 */
[----:B------:R-:W-:Y:S01]  /*30a0*/  @P2 MOV R90, R168 ;  /* 0x000000a8005a2202 */ /* 0x000fe20000000f00 */
[----:B------:R-:W-:Y:S01]  /*30b0*/  BSSY B1, `(.L_x_56) ;  /* 0x0000007000017945 */ /* 0x000fe20003800000 */
[----:B------:R-:W-:Y:S01]  /*30c0*/  ISETP.GT.AND P3, PT, R0, 0x19, P1 ;  /* 0x000000190000780c */ /* 0x000fe20000f64270 */
[----:B------:R-:W-:Y:S01]  /*30d0*/  FFMA R93, R102, R154, R91 ;  /* 0x0000009a665d7223 */ /* 0x000fe2000000005b */
[----:B------:R-:W-:-:S05]  /*30e0*/  @P2 IMAD.MOV.U32 R91, RZ, RZ, R169 ;  /* 0x000000ffff5b2224 */ /* 0x000fca00078e00a9 */
[----:B------:R0:W-:Y:S06]  /*30f0*/  @P2 STG.E desc[UR36][R90.64+0x60], R93 ;  /* 0x0000605d5a002986 */ /* 0x0001ec000c101924 */
[----:B------:R-:W-:Y:S05]  /*3100*/  @!P3 BRA `(.L_x_57) ;  /* 0x000000000004b947 */ /* 0x000fea0003800000 */
[----:B------:R0:W5:Y:S02]  /*3110*/  LDG.E.LTC128B R174, desc[UR36][R88.64+0x64] ;  /* 0x0000642458ae7981 */ /* 0x000164000c1e1920 */
.L_x_57:
[----:B------:R-:W-:Y:S05]  /*3120*/  BSYNC B1 ;  /* 0x0000000000017941 */ /* 0x000fea0003800000 */
.L_x_56:
        /* <DEDUP_REMOVED lines=9> */
.L_x_59:
[----:B------:R-:W-:Y:S05]  /*31c0*/  BSYNC B1 ;  /* 0x0000000000017941 */ /* 0x000fea0003800000 */
.L_x_58:
[----:B0----5:R-:W-:Y:S01]  /*31d0*/  FMUL R91, R174, R155 ;  /* 0x0000009bae5b7220 */ /* 0x021fe20000400000 */
[----:B------:R-:W-:Y:S01]  /*31e0*/  ISETP.GT.AND P3, PT, R0, 0x21, P0 ;  /* 0x000000210000780c */ /* 0x000fe20000764270 */
[----:B------:R-:W-:Y:S02]  /*31f0*/  BSSY B1, `(.L_x_60) ;  /* 0x0000005000017945 */ /* 0x000fe40003800000 */
[----:B------:R-:W-:-:S05]  /*3200*/  FFMA R91, R104, R154, R91 ;  /* 0x0000009a685b7223 */ /* 0x000fca000000005b */
[----:B------:R0:W-:Y:S05]  /*3210*/  @P2 STG.E desc[UR36][R12.64+0x80], R91 ;  /* 0x0000805b0c002986 */ /* 0x0001ea000c101924 */
[----:B------:R-:W-:Y:S05]  /*3220*/  @!P3 BRA `(.L_x_61) ;  /* 0x000000000004b947 */ /* 0x000fea0003800000 */
[----:B------:R0:W5:Y:S02]  /*3230*/  LDG.E.LTC128B R174, desc[UR36][R162.64+0x84] ;  /* 0x00008424a2ae7981 */ /* 0x000164000c1e1920 */
.L_x_61:
[----:B------:R-:W-:Y:S05]  /*3240*/  BSYNC B1 ;  /* 0x0000000000017941 */ /* 0x000fea0003800000 */
.L_x_60:
[----:B-----5:R-:W-:Y:S01]  /*3250*/  FMUL R90, R174, R155 ;  /* 0x0000009bae5a7220 */ /* 0x020fe20000400000 */
[----:B------:R-:W-:Y:S01]  /*3260*/  ISETP.GT.AND P2, PT, R0, 0x20, P1 ;  /* 0x000000200000780c */ /* 0x000fe20000f44270 */
[----:B------:R-:W-:Y:S02]  /*3270*/  BSSY B1, `(.L_x_62) ;  /* 0x0000005000017945 */ /* 0x000fe40003800000 */
[----:B------:R-:W-:-:S05]  /*3280*/  FFMA R105, R105, R154, R90 ;  /* 0x0000009a69697223 */ /* 0x000fca000000005a */
[----:B------:R0:W-:Y:S05]  /*3290*/  @P3 STG.E desc[UR36][R12.64+0x84], R105 ;  /* 0x000084690c003986 */ /* 0x0001ea000c101924 */
[----:B------:R-:W-:Y:S05]  /*32a0*/  @!P2 BRA `(.L_x_63) ;  /* 0x000000000004a947 */ /* 0x000fea0003800000 */
[----:B------:R0:W5:Y:S02]  /*32b0*/  LDG.E.LTC128B R174, desc[UR36][R88.64+0x80] ;  /* 0x0000802458ae7981 */ /* 0x000164000c1e1920 */
.L_x_63:
[----:B------:R-:W-:Y:S05]  /*32c0*/  BSYNC B1 ;  /* 0x0000000000017941 */ /* 0x000fea0003800000 */
.L_x_62:
        /* <DEDUP_REMOVED lines=9> */
.L_x_65:
[----:B------:R-:W-:Y:S05]  /*3360*/  BSYNC B1 ;  /* 0x0000000000017941 */ /* 0x000fea0003800000 */
.L_x_64:
        /* <DEDUP_REMOVED lines=9> */
.L_x_67:
[----:B------:R-:W-:Y:S05]  /*3400*/  BSYNC B1 ;  /* 0x0000000000017941 */ /* 0x000fea0003800000 */
.L_x_66:
[----:B0----5:R-:W-:Y:S01]  /*3410*/  FMUL R91, R174, R155 ;  /* 0x0000009bae5b7220 */ /* 0x021fe20000400000 */
[----:B------:R-:W-:Y:S01]  /*3420*/  ISETP.GT.AND P3, PT, R0, 0x29, P0 ;  /* 0x000000290000780c */ /* 0x000fe20000764270 */
[----:B------:R-:W-:Y:S02]  /*3430*/  BSSY B1, `(.L_x_68) ;  /* 0x0000005000017945 */ /* 0x000fe40003800000 */
[----:B------:R-:W-:-:S05]  /*3440*/  FFMA R91, R108, R154, R91 ;  /* 0x0000009a6c5b7223 */ /* 0x000fca000000005b */
[----:B------:R0:W-:Y:S05]  /*3450*/  @P2 STG.E desc[UR36][R12.64+0xa0], R91 ;  /* 0x0000a05b0c002986 */ /* 0x0001ea000c101924 */
[----:B------:R-:W-:Y:S05]  /*3460*/  @!P3 BRA `(.L_x_69) ;  /* 0x000000000004b947 */ /* 0x000fea0003800000 */
[----:B------:R0:W5:Y:S02]  /*3470*/  LDG.E.LTC128B R174, desc[UR36][R162.64+0xa4] ;  /* 0x0000a424a2ae7981 */ /* 0x000164000c1e1920 */
.L_x_69:
[----:B------:R-:W-:Y:S05]  /*3480*/  BSYNC B1 ;  /* 0x0000000000017941 */ /* 0x000fea0003800000 */
.L_x_68:
[----:B-----5:R-:W-:Y:S01]  /*3490*/  FMUL R90, R174, R155 ;  /* 0x0000009bae5a7220 */ /* 0x020fe20000400000 */
[----:B------:R-:W-:Y:S01]  /*34a0*/  ISETP.GT.AND P2, PT, R0, 0x28, P1 ;  /* 0x000000280000780c */ /* 0x000fe20000f44270 */
[----:B------:R-:W-:Y:S02]  /*34b0*/  BSSY B1, `(.L_x_70) ;  /* 0x0000005000017945 */ /* 0x000fe40003800000 */
[----:B------:R-:W-:-:S05]  /*34c0*/  FFMA R109, R109, R154, R90 ;  /* 0x0000009a6d6d7223 */ /* 0x000fca000000005a */
[----:B------:R0:W-:Y:S05]  /*34d0*/  @P3 STG.E desc[UR36][R12.64+0xa4], R109 ;  /* 0x0000a46d0c003986 */ /* 0x0001ea000c101924 */
[----:B------:R-:W-:Y:S05]  /*34e0*/  @!P2 BRA `(.L_x_71) ;  /* 0x000000000004a947 */ /* 0x000fea0003800000 */
[----:B------:R0:W5:Y:S02]  /*34f0*/  LDG.E.LTC128B R174, desc[UR36][R88.64+0xa0] ;  /* 0x0000a02458ae7981 */ /* 0x000164000c1e1920 */
.L_x_71:
[----:B------:R-:W-:Y:S05]  /*3500*/  BSYNC B1 ;  /* 0x0000000000017941 */ /* 0x000fea0003800000 */
.L_x_70:
        /* <DEDUP_REMOVED lines=9> */
.L_x_73:
[----:B------:R-:W-:Y:S05]  /*35a0*/  BSYNC B1 ;  /* 0x0000000000017941 */ /* 0x000fea0003800000 */
.L_x_72:
        /* <DEDUP_REMOVED lines=9> */
.L_x_75:
[----:B------:R-:W-:Y:S05]  /*3640*/  BSYNC B1 ;  /* 0x0000000000017941 */ /* 0x000fea0003800000 */
.L_x_74:
[----:B0----5:R-:W-:Y:S01]  /*3650*/  FMUL R91, R174, R155 ;  /* 0x0000009bae5b7220 */ /* 0x021fe20000400000 */
[----:B------:R-:W-:Y:S01]  /*3660*/  ISETP.GT.AND P3, PT, R0, 0x31, P0 ;  /* 0x000000310000780c */ /* 0x000fe20000764270 */
[----:B------:R-:W-:Y:S02]  /*3670*/  BSSY B1, `(.L_x_76) ;  /* 0x0000005000017945 */ /* 0x000fe40003800000 */
[----:B------:R-:W-:-:S05]  /*3680*/  FFMA R91, R112, R154, R91 ;  /* 0x0000009a705b7223 */ /* 0x000fca000000005b */
[----:B------:R0:W-:Y:S05]  /*3690*/  @P2 STG.E desc[UR36][R12.64+0xc0], R91 ;  /* 0x0000c05b0c002986 */ /* 0x0001ea000c101924 */
[----:B------:R-:W-:Y:S05]  /*36a0*/  @!P3 BRA `(.L_x_77) ;  /* 0x000000000004b947 */ /* 0x000fea0003800000 */
[----:B------:R0:W5:Y:S02]  /*36b0*/  LDG.E.LTC128B R174, desc[UR36][R162.64+0xc4] ;  /* 0x0000c424a2ae7981 */ /* 0x000164000c1e1920 */
.L_x_77:
[----:B------:R-:W-:Y:S05]  /*36c0*/  BSYNC B1 ;  /* 0x0000000000017941 */ /* 0x000fea0003800000 */
.L_x_76:
[----:B-----5:R-:W-:Y:S01]  /*36d0*/  FMUL R90, R174, R155 ;  /* 0x0000009bae5a7220 */ /* 0x020fe20000400000 */
[----:B------:R-:W-:Y:S01]  /*36e0*/  ISETP.GT.AND P2, PT, R0, 0x30, P1 ;  /* 0x000000300000780c */ /* 0x000fe20000f44270 */
[----:B------:R-:W-:Y:S02]  /*36f0*/  BSSY B1, `(.L_x_78) ;  /* 0x0000005000017945 */ /* 0x000fe40003800000 */
[----:B------:R-:W-:-:S05]  /*3700*/  FFMA R113, R113, R154, R90 ;  /* 0x0000009a71717223 */ /* 0x000fca000000005a */
[----:B------:R0:W-:Y:S05]  /*3710*/  @P3 STG.E desc[UR36][R12.64+0xc4], R113 ;  /* 0x0000c4710c003986 */ /* 0x0001ea000c101924 */
[----:B------:R-:W-:Y:S05]  /*3720*/  @!P2 BRA `(.L_x_79) ;  /* 0x000000000004a947 */ /* 0x000fea0003800000 */
[----:B------:R0:W5:Y:S02]  /*3730*/  LDG.E.LTC128B R174, desc[UR36][R88.64+0xc0] ;  /* 0x0000c02458ae7981 */ /* 0x000164000c1e1920 */
.L_x_79:
[----:B------:R-:W-:Y:S05]  /*3740*/  BSYNC B1 ;  /* 0x0000000000017941 */ /* 0x000fea0003800000 */
.L_x_78:
        /* <DEDUP_REMOVED lines=9> */
.L_x_81:
[----:B------:R-:W-:Y:S05]  /*37e0*/  BSYNC B1 ;  /* 0x0000000000017941 */ /* 0x000fea0003800000 */
.L_x_80:
        /* <DEDUP_REMOVED lines=9> */
.L_x_83:
[----:B------:R-:W-:Y:S05]  /*3880*/  BSYNC B1 ;  /* 0x0000000000017941 */ /* 0x000fea0003800000 */
.L_x_82:
[----:B0----5:R-:W-:Y:S01]  /*3890*/  FMUL R91, R174, R155 ;  /* 0x0000009bae5b7220 */ /* 0x021fe20000400000 */
[----:B------:R-:W-:Y:S01]  /*38a0*/  ISETP.GT.AND P3, PT, R0, 0x39, P0 ;  /* 0x000000390000780c */ /* 0x000fe20000764270 */
[----:B------:R-:W-:Y:S02]  /*38b0*/  BSSY B1, `(.L_x_84) ;  /* 0x0000005000017945 */ /* 0x000fe40003800000 */
[----:B------:R-:W-:-:S05]  /*38c0*/  FFMA R91, R116, R154, R91 ;  /* 0x0000009a745b7223 */ /* 0x000fca000000005b */
[----:B------:R0:W-:Y:S05]  /*38d0*/  @P2 STG.E desc[UR36][R12.64+0xe0], R91 ;  /* 0x0000e05b0c002986 */ /* 0x0001ea000c101924 */
[----:B------:R-:W-:Y:S05]  /*38e0*/  @!P3 BRA `(.L_x_85) ;  /* 0x000000000004b947 */ /* 0x000fea0003800000 */
[----:B------:R0:W5:Y:S02]  /*38f0*/  LDG.E.LTC128B R174, desc[UR36][R162.64+0xe4] ;  /* 0x0000e424a2ae7981 */ /* 0x000164000c1e1920 */
.L_x_85:
[----:B------:R-:W-:Y:S05]  /*3900*/  BSYNC B1 ;  /* 0x0000000000017941 */ /* 0x000fea0003800000 */
.L_x_84:
[----:B-----5:R-:W-:Y:S01]  /*3910*/  FMUL R90, R174, R155 ;  /* 0x0000009bae5a7220 */ /* 0x020fe20000400000 */
[----:B------:R-:W-:Y:S01]  /*3920*/  ISETP.GT.AND P2, PT, R0, 0x38, P1 ;  /* 0x000000380000780c */ /* 0x000fe20000f44270 */
[----:B------:R-:W-:Y:S02]  /*3930*/  BSSY B1, `(.L_x_86) ;  /* 0x0000005000017945 */ /* 0x000fe40003800000 */
[----:B------:R-:W-:-:S05]  /*3940*/  FFMA R117, R117, R154, R90 ;  /* 0x0000009a75757223 */ /* 0x000fca000000005a */
[----:B------:R0:W-:Y:S05]  /*3950*/  @P3 STG.E desc[UR36][R12.64+0xe4], R117 ;  /* 0x0000e4750c003986 */ /* 0x0001ea000c101924 */
[----:B------:R-:W-:Y:S05]  /*3960*/  @!P2 BRA `(.L_x_87) ;  /* 0x000000000004a947 */ /* 0x000fea0003800000 */
[----:B------:R0:W5:Y:S02]  /*3970*/  LDG.E.LTC128B R174, desc[UR36][R88.64+0xe0] ;  /* 0x0000e02458ae7981 */ /* 0x000164000c1e1920 */
.L_x_87:
[----:B------:R-:W-:Y:S05]  /*3980*/  BSYNC B1 ;  /* 0x0000000000017941 */ /* 0x000fea0003800000 */
.L_x_86:
        /* <DEDUP_REMOVED lines=9> */
.L_x_89:
[----:B------:R-:W-:Y:S05]  /*3a20*/  BSYNC B1 ;  /* 0x0000000000017941 */ /* 0x000fea0003800000 */
.L_x_88:
        /* <DEDUP_REMOVED lines=9> */
.L_x_91:
[----:B------:R-:W-:Y:S05]  /*3ac0*/  BSYNC B1 ;  /* 0x0000000000017941 */ /* 0x000fea0003800000 */
.L_x_90:
[----:B0----5:R-:W-:Y:S01]  /*3ad0*/  FMUL R91, R174, R155 ;  /* 0x0000009bae5b7220 */ /* 0x021fe20000400000 */
[----:B------:R-:W-:Y:S01]  /*3ae0*/  ISETP.GT.AND P3, PT, R0, 0x41, P0 ;  /* 0x000000410000780c */ /* 0x000fe20000764270 */
[----:B------:R-:W-:Y:S02]  /*3af0*/  BSSY B1, `(.L_x_92) ;  /* 0x0000005000017945 */ /* 0x000fe40003800000 */
[----:B------:R-:W-:-:S05]  /*3b00*/  FFMA R91, R120, R154, R91 ;  /* 0x0000009a785b7223 */ /* 0x000fca000000005b */
[----:B------:R0:W-:Y:S05]  /*3b10*/  @P2 STG.E desc[UR36][R12.64+0x100], R91 ;  /* 0x0001005b0c002986 */ /* 0x0001ea000c101924 */
[----:B------:R-:W-:Y:S05]  /*3b20*/  @!P3 BRA `(.L_x_93) ;  /* 0x000000000004b947 */ /* 0x000fea0003800000 */
[----:B------:R0:W5:Y:S02]  /*3b30*/  LDG.E.LTC128B R174, desc[UR36][R162.64+0x104] ;  /* 0x00010424a2ae7981 */ /* 0x000164000c1e1920 */
.L_x_93:
[----:B------:R-:W-:Y:S05]  /*3b40*/  BSYNC B1 ;  /* 0x0000000000017941 */ /* 0x000fea0003800000 */
.L_x_92:
[----:B-----5:R-:W-:Y:S01]  /*3b50*/  FMUL R90, R174, R155 ;  /* 0x0000009bae5a7220 */ /* 0x020fe20000400000 */
[----:B------:R-:W-:Y:S01]  /*3b60*/  ISETP.GT.AND P2, PT, R0, 0x40, P1 ;  /* 0x000000400000780c */ /* 0x000fe20000f44270 */
[----:B------:R-:W-:Y:S02]  /*3b70*/  BSSY B1, `(.L_x_94) ;  /* 0x0000005000017945 */ /* 0x000fe40003800000 */
[----:B------:R-:W-:-:S05]  /*3b80*/  FFMA R121, R121, R154, R90 ;  /* 0x0000009a79797223 */ /* 0x000fca000000005a */
[----:B------:R0:W-:Y:S05]  /*3b90*/  @P3 STG.E desc[UR36][R12.64+0x104], R121 ;  /* 0x000104790c003986 */ /* 0x0001ea000c101924 */
[----:B------:R-:W-:Y:S05]  /*3ba0*/  @!P2 BRA `(.L_x_95) ;  /* 0x000000000004a947 */ /* 0x000fea0003800000 */
[----:B------:R0:W5:Y:S02]  /*3bb0*/  LDG.E.LTC128B R174, desc[UR36][R88.64+0x100] ;  /* 0x0001002458ae7981 */ /* 0x000164000c1e1920 */
.L_x_95:
[----:B------:R-:W-:Y:S05]  /*3bc0*/  BSYNC B1 ;  /* 0x0000000000017941 */ /* 0x000fea0003800000 */
.L_x_94:
        /* <DEDUP_REMOVED lines=9> */
.L_x_97:
[----:B------:R-:W-:Y:S05]  /*3c60*/  BSYNC B1 ;  /* 0x0000000000017941 */ /* 0x000fea0003800000 */
.L_x_96:
        /* <DEDUP_REMOVED lines=9> */
.L_x_99:
[----:B------:R-:W-:Y:S05]  /*3d00*/  BSYNC B1 ;  /* 0x0000000000017941 */ /* 0x000fea0003800000 */
.L_x_98:
[----:B0----5:R-:W-:Y:S01]  /*3d10*/  FMUL R91, R174, R155 ;  /* 0x0000009bae5b7220 */ /* 0x021fe20000400000 */
[----:B------:R-:W-:Y:S01]  /*3d20*/  ISETP.GT.AND P3, PT, R0, 0x49, P0 ;  /* 0x000000490000780c */ /* 0x000fe20000764270 */
[----:B------:R-:W-:Y:S02]  /*3d30*/  BSSY B1, `(.L_x_100) ;  /* 0x0000005000017945 */ /* 0x000fe40003800000 */
[----:B------:R-:W-:-:S05]  /*3d40*/  FFMA R91, R124, R154, R91 ;  /* 0x0000009a7c5b7223 */ /* 0x000fca000000005b */
[----:B------:R0:W-:Y:S05]  /*3d50*/  @P2 STG.E desc[UR36][R12.64+0x120], R91 ;  /* 0x0001205b0c002986 */ /* 0x0001ea000c101924 */
[----:B------:R-:W-:Y:S05]  /*3d60*/  @!P3 BRA `(.L_x_101) ;  /* 0x000000000004b947 */ /* 0x000fea0003800000 */
[----:B------:R0:W5:Y:S02]  /*3d70*/  LDG.E.LTC128B R174, desc[UR36][R162.64+0x124] ;  /* 0x00012424a2ae7981 */ /* 0x000164000c1e1920 */
.L_x_101:
[----:B------:R-:W-:Y:S05]  /*3d80*/  BSYNC B1 ;  /* 0x0000000000017941 */ /* 0x000fea0003800000 */
.L_x_100:
[----:B-----5:R-:W-:Y:S01]  /*3d90*/  FMUL R90, R174, R155 ;  /* 0x0000009bae5a7220 */ /* 0x020fe20000400000 */
[----:B------:R-:W-:Y:S01]  /*3da0*/  ISETP.GT.AND P2, PT, R0, 0x48, P1 ;  /* 0x000000480000780c */ /* 0x000fe20000f44270 */
[----:B------:R-:W-:Y:S02]  /*3db0*/  BSSY B1, `(.L_x_102) ;  /* 0x0000005000017945 */ /* 0x000fe40003800000 */
[----:B------:R-:W-:-:S05]  /*3dc0*/  FFMA R125, R125, R154, R90 ;  /* 0x0000009a7d7d7223 */ /* 0x000fca000000005a */
[----:B------:R0:W-:Y:S05]  /*3dd0*/  @P3 STG.E desc[UR36][R12.64+0x124], R125 ;  /* 0x0001247d0c003986 */ /* 0x0001ea000c101924 */
[----:B------:R-:W-:Y:S05]  /*3de0*/  @!P2 BRA `(.L_x_103) ;  /* 0x000000000004a947 */ /* 0x000fea0003800000 */
[----:B------:R0:W5:Y:S02]  /*3df0*/  LDG.E.LTC128B R174, desc[UR36][R88.64+0x120] ;  /* 0x0001202458ae7981 */ /* 0x000164000c1e1920 */
.L_x_103:
[----:B------:R-:W-:Y:S05]  /*3e00*/  BSYNC B1 ;  /* 0x0000000000017941 */ /* 0x000fea0003800000 */
.L_x_102:
        /* <DEDUP_REMOVED lines=9> */
.L_x_105:
[----:B------:R-:W-:Y:S05]  /*3ea0*/  BSYNC B1 ;  /* 0x0000000000017941 */ /* 0x000fea0003800000 */
.L_x_104:
        /* <DEDUP_REMOVED lines=9> */
.L_x_107:
[----:B------:R-:W-:Y:S05]  /*3f40*/  BSYNC B1 ;  /* 0x0000000000017941 */ /* 0x000fea0003800000 */
.L_x_106:
[----:B0----5:R-:W-:Y:S01]  /*3f50*/  FMUL R91, R174, R155 ;  /* 0x0000009bae5b7220 */ /* 0x021fe20000400000 */
[----:B------:R-:W-:Y:S01]  /*3f60*/  ISETP.GT.AND P3, PT, R0, 0x51, P0 ;  /* 0x000000510000780c */ /* 0x000fe20000764270 */
[----:B------:R-:W-:Y:S02]  /*3f70*/  BSSY B1, `(.L_x_108) ;  /* 0x0000005000017945 */ /* 0x000fe40003800000 */
[----:B------:R-:W-:-:S05]  /*3f80*/  FFMA R91, R128, R154, R91 ;  /* 0x0000009a805b7223 */ /* 0x000fca000000005b */
[----:B------:R0:W-:Y:S05]  /*3f90*/  @P2 STG.E desc[UR36][R12.64+0x140], R91 ;  /* 0x0001405b0c002986 */ /* 0x0001ea000c101924 */
[----:B------:R-:W-:Y:S05]  /*3fa0*/  @!P3 BRA `(.L_x_109) ;  /* 0x000000000004b947 */ /* 0x000fea0003800000 */
[----:B------:R0:W5:Y:S02]  /*3fb0*/  LDG.E.LTC128B R174, desc[UR36][R162.64+0x144] ;  /* 0x00014424a2ae7981 */ /* 0x000164000c1e1920 */
.L_x_109:
[----:B------:R-:W-:Y:S05]  /*3fc0*/  BSYNC B1 ;  /* 0x0000000000017941 */ /* 0x000fea0003800000 */
.L_x_108:
[----:B-----5:R-:W-:Y:S01]  /*3fd0*/  FMUL R90, R174, R155 ;  /* 0x0000009bae5a7220 */ /* 0x020fe20000400000 */
[----:B------:R-:W-:Y:S01]  /*3fe0*/  ISETP.GT.AND P2, PT, R0, 0x50, P1 ;  /* 0x000000500000780c */ /* 0x000fe20000f44270 */
[----:B------:R-:W-:Y:S02]  /*3ff0*/  BSSY B1, `(.L_x_110) ;  /* 0x0000005000017945 */ /* 0x000fe40003800000 */
[----:B------:R-:W-:-:S05]  /*4000*/  FFMA R129, R129, R154, R90 ;  /* 0x0000009a81817223 */ /* 0x000fca000000005a */
[----:B------:R0:W-:Y:S05]  /*4010*/  @P3 STG.E desc[UR36][R12.64+0x144], R129 ;  /* 0x000144810c003986 */ /* 0x0001ea000c101924 */
[----:B------:R-:W-:Y:S05]  /*4020*/  @!P2 BRA `(.L_x_111) ;  /* 0x000000000004a947 */ /* 0x000fea0003800000 */
[----:B------:R0:W5:Y:S02]  /*4030*/  LDG.E.LTC128B R174, desc[UR36][R88.64+0x140] ;  /* 0x0001402458ae7981 */ /* 0x000164000c1e1920 */
.L_x_111:
[----:B------:R-:W-:Y:S05]  /*4040*/  BSYNC B1 ;  /* 0x0000000000017941 */ /* 0x000fea0003800000 */
.L_x_110:
        /* <DEDUP_REMOVED lines=9> */
.L_x_113:
[----:B------:R-:W-:Y:S05]  /*40e0*/  BSYNC B1 ;  /* 0x0000000000017941 */ /* 0x000fea0003800000 */
.L_x_112:
        /* <DEDUP_REMOVED lines=9> */
.L_x_115:
[----:B------:R-:W-:Y:S05]  /*4180*/  BSYNC B1 ;  /* 0x0000000000017941 */ /* 0x000fea0003800000 */
.L_x_114:
[----:B0----5:R-:W-:Y:S01]  /*4190*/  FMUL R91, R174, R155 ;  /* 0x0000009bae5b7220 */ /* 0x021fe20000400000 */
[----:B------:R-:W-:Y:S01]  /*41a0*/  ISETP.GT.AND P3, PT, R0, 0x59, P0 ;  /* 0x000000590000780c */ /* 0x000fe20000764270 */
[----:B------:R-:W-:Y:S02]  /*41b0*/  BSSY B1, `(.L_x_116) ;  /* 0x0000005000017945 */ /* 0x000fe40003800000 */
[----:B------:R-:W-:-:S05]  /*41c0*/  FFMA R91, R132, R154, R91 ;  /* 0x0000009a845b7223 */ /* 0x000fca000000005b */
[----:B------:R0:W-:Y:S05]  /*41d0*/  @P2 STG.E desc[UR36][R12.64+0x160], R91 ;  /* 0x0001605b0c002986 */ /* 0x0001ea000c101924 */
[----:B------:R-:W-:Y:S05]  /*41e0*/  @!P3 BRA `(.L_x_117) ;  /* 0x000000000004b947 */ /* 0x000fea0003800000 */
[----:B------:R0:W5:Y:S02]  /*41f0*/  LDG.E.LTC128B R174, desc[UR36][R162.64+0x164] ;  /* 0x00016424a2ae7981 */ /* 0x000164000c1e1920 */
.L_x_117:
[----:B------:R-:W-:Y:S05]  /*4200*/  BSYNC B1 ;  /* 0x0000000000017941 */ /* 0x000fea0003800000 */
.L_x_116:
[----:B-----5:R-:W-:Y:S01]  /*4210*/  FMUL R90, R174, R155 ;  /* 0x0000009bae5a7220 */ /* 0x020fe20000400000 */
[----:B------:R-:W-:Y:S01]  /*4220*/  ISETP.GT.AND P2, PT, R0, 0x58, P1 ;  /* 0x000000580000780c */ /* 0x000fe20000f44270 */
[----:B------:R-:W-:Y:S02]  /*4230*/  BSSY B1, `(.L_x_118) ;  /* 0x0000005000017945 */ /* 0x000fe40003800000 */
[----:B------:R-:W-:-:S05]  /*4240*/  FFMA R133, R133, R154, R90 ;  /* 0x0000009a85857223 */ /* 0x000fca000000005a */
[----:B------:R0:W-:Y:S05]  /*4250*/  @P3 STG.E desc[UR36][R12.64+0x164], R133 ;  /* 0x000164850c003986 */ /* 0x0001ea000c101924 */
[----:B------:R-:W-:Y:S05]  /*4260*/  @!P2 BRA `(.L_x_119) ;  /* 0x000000000004a947 */ /* 0x000fea0003800000 */
[----:B------:R0:W5:Y:S02]  /*4270*/  LDG.E.LTC128B R174, desc[UR36][R88.64+0x160] ;  /* 0x0001602458ae7981 */ /* 0x000164000c1e1920 */
.L_x_119:
[----:B------:R-:W-:Y:S05]  /*4280*/  BSYNC B1 ;  /* 0x0000000000017941 */ /* 0x000fea0003800000 */
.L_x_118:
        /* <DEDUP_REMOVED lines=9> */
.L_x_121:
[----:B------:R-:W-:Y:S05]  /*4320*/  BSYNC B1 ;  /* 0x0000000000017941 */ /* 0x000fea0003800000 */
.L_x_120:
        /* <DEDUP_REMOVED lines=9> */
.L_x_123:
[----:B------:R-:W-:Y:S05]  /*43c0*/  BSYNC B1 ;  /* 0x0000000000017941 */ /* 0x000fea0003800000 */
.L_x_122:
[----:B0----5:R-:W-:Y:S01]  /*43d0*/  FMUL R91, R174, R155 ;  /* 0x0000009bae5b7220 */ /* 0x021fe20000400000 */
[----:B------:R-:W-:Y:S01]  /*43e0*/  ISETP.GT.AND P3, PT, R0, 0x61, P0 ;  /* 0x000000610000780c */ /* 0x000fe20000764270 */
[----:B------:R-:W-:Y:S02]  /*43f0*/  BSSY B1, `(.L_x_124) ;  /* 0x0000005000017945 */ /* 0x000fe40003800000 */
[----:B------:R-:W-:-:S05]  /*4400*/  FFMA R91, R136, R154, R91 ;  /* 0x0000009a885b7223 */ /* 0x000fca000000005b */
[----:B------:R0:W-:Y:S05]  /*4410*/  @P2 STG.E desc[UR36][R12.64+0x180], R91 ;  /* 0x0001805b0c002986 */ /* 0x0001ea000c101924 */
[----:B------:R-:W-:Y:S05]  /*4420*/  @!P3 BRA `(.L_x_125) ;  /* 0x000000000004b947 */ /* 0x000fea0003800000 */
[----:B------:R0:W5:Y:S02]  /*4430*/  LDG.E.LTC128B R174, desc[UR36][R162.64+0x184] ;  /* 0x00018424a2ae7981 */ /* 0x000164000c1e1920 */
.L_x_125:
[----:B------:R-:W-:Y:S05]  /*4440*/  BSYNC B1 ;  /* 0x0000000000017941 */ /* 0x000fea0003800000 */
.L_x_124:
[----:B-----5:R-:W-:Y:S01]  /*4450*/  FMUL R90, R174, R155 ;  /* 0x0000009bae5a7220 */ /* 0x020fe20000400000 */
[----:B------:R-:W-:Y:S01]  /*4460*/  ISETP.GT.AND P2, PT, R0, 0x60, P1 ;  /* 0x000000600000780c */ /* 0x000fe20000f44270 */
[----:B------:R-:W-:Y:S02]  /*4470*/  BSSY B1, `(.L_x_126) ;  /* 0x0000005000017945 */ /* 0x000fe40003800000 */
[----:B------:R-:W-:-:S05]  /*4480*/  FFMA R137, R137, R154, R90 ;  /* 0x0000009a89897223 */ /* 0x000fca000000005a */
[----:B------:R0:W-:Y:S05]  /*4490*/  @P3 STG.E desc[UR36][R12.64+0x184], R137 ;  /* 0x000184890c003986 */ /* 0x0001ea000c101924 */
[----:B------:R-:W-:Y:S05]  /*44a0*/  @!P2 BRA `(.L_x_127) ;  /* 0x000000000004a947 */ /* 0x000fea0003800000 */
[----:B------:R0:W5:Y:S02]  /*44b0*/  LDG.E.LTC128B R174, desc[UR36][R88.64+0x180] ;  /* 0x0001802458ae7981 */ /* 0x000164000c1e1920 */
.L_x_127:
[----:B------:R-:W-:Y:S05]  /*44c0*/  BSYNC B1 ;  /* 0x0000000000017941 */ /* 0x000fea0003800000 */
.L_x_126:
        /* <DEDUP_REMOVED lines=9> */
.L_x_129:
[----:B------:R-:W-:Y:S05]  /*4560*/  BSYNC B1 ;  /* 0x0000000000017941 */ /* 0x000fea0003800000 */
.L_x_128:
        /* <DEDUP_REMOVED lines=9> */
.L_x_131:
[----:B------:R-:W-:Y:S05]  /*4600*/  BSYNC B1 ;  /* 0x0000000000017941 */ /* 0x000fea0003800000 */
.L_x_130:
[----:B0----5:R-:W-:Y:S01]  /*4610*/  FMUL R91, R174, R155 ;  /* 0x0000009bae5b7220 */ /* 0x021fe20000400000 */
[----:B------:R-:W-:Y:S01]  /*4620*/  ISETP.GT.AND P3, PT, R0, 0x69, P0 ;  /* 0x000000690000780c */ /* 0x000fe20000764270 */
[----:B------:R-:W-:Y:S02]  /*4630*/  BSSY B1, `(.L_x_132) ;  /* 0x0000005000017945 */ /* 0x000fe40003800000 */
[----:B------:R-:W-:-:S05]  /*4640*/  FFMA R91, R140, R154, R91 ;  /* 0x0000009a8c5b7223 */ /* 0x000fca000000005b */
[----:B------:R0:W-:Y:S05]  /*4650*/  @P2 STG.E desc[UR36][R12.64+0x1a0], R91 ;  /* 0x0001a05b0c002986 */ /* 0x0001ea000c101924 */
[----:B------:R-:W-:Y:S05]  /*4660*/  @!P3 BRA `(.L_x_133) ;  /* 0x000000000004b947 */ /* 0x000fea0003800000 */
[----:B------:R0:W5:Y:S02]  /*4670*/  LDG.E.LTC128B R174, desc[UR36][R162.64+0x1a4] ;  /* 0x0001a424a2ae7981 */ /* 0x000164000c1e1920 */
.L_x_133:
[----:B------:R-:W-:Y:S05]  /*4680*/  BSYNC B1 ;  /* 0x0000000000017941 */ /* 0x000fea0003800000 */
.L_x_132:
[----:B-----5:R-:W-:Y:S01]  /*4690*/  FMUL R90, R174, R155 ;  /* 0x0000009bae5a7220 */ /* 0x020fe20000400000 */
[----:B------:R-:W-:Y:S01]  /*46a0*/  ISETP.GT.AND P2, PT, R0, 0x68, P1 ;  /* 0x000000680000780c */ /* 0x000fe20000f44270 */
[----:B------:R-:W-:Y:S02]  /*46b0*/  BSSY B1, `(.L_x_134) ;  /* 0x0000005000017945 */ /* 0x000fe40003800000 */
[----:B------:R-:W-:-:S05]  /*46c0*/  FFMA R141, R141, R154, R90 ;  /* 0x0000009a8d8d7223 */ /* 0x000fca000000005a */
[----:B------:R0:W-:Y:S05]  /*46d0*/  @P3 STG.E desc[UR36][R12.64+0x1a4], R141 ;  /* 0x0001a48d0c003986 */ /* 0x0001ea000c101924 */
[----:B------:R-:W-:Y:S05]  /*46e0*/  @!P2 BRA `(.L_x_135) ;  /* 0x000000000004a947 */ /* 0x000fea0003800000 */
[----:B------:R0:W5:Y:S02]  /*46f0*/  LDG.E.LTC128B R174, desc[UR36][R88.64+0x1a0] ;  /* 0x0001a02458ae7981 */ /* 0x000164000c1e1920 */
.L_x_135:
[----:B------:R-:W-:Y:S05]  /*4700*/  BSYNC B1 ;  /* 0x0000000000017941 */ /* 0x000fea0003800000 */
.L_x_134:
        /* <DEDUP_REMOVED lines=9> */
.L_x_137:
[----:B------:R-:W-:Y:S05]  /*47a0*/  BSYNC B1 ;  /* 0x0000000000017941 */ /* 0x000fea0003800000 */
.L_x_136:
        /* <DEDUP_REMOVED lines=9> */
.L_x_139:
[----:B------:R-:W-:Y:S05]  /*4840*/  BSYNC B1 ;  /* 0x0000000000017941 */ /* 0x000fea0003800000 */
.L_x_138:
[----:B0----5:R-:W-:Y:S01]  /*4850*/  FMUL R91, R174, R155 ;  /* 0x0000009bae5b7220 */ /* 0x021fe20000400000 */
[----:B------:R-:W-:Y:S01]  /*4860*/  ISETP.GT.AND P3, PT, R0, 0x71, P0 ;  /* 0x000000710000780c */ /* 0x000fe20000764270 */
[----:B------:R-:W-:Y:S02]  /*4870*/  BSSY B1, `(.L_x_140) ;  /* 0x0000005000017945 */ /* 0x000fe40003800000 */
[----:B------:R-:W-:-:S05]  /*4880*/  FFMA R91, R144, R154, R91 ;  /* 0x0000009a905b7223 */ /* 0x000fca000000005b */
[----:B------:R0:W-:Y:S05]  /*4890*/  @P2 STG.E desc[UR36][R12.64+0x1c0], R91 ;  /* 0x0001c05b0c002986 */ /* 0x0001ea000c101924 */
[----:B------:R-:W-:Y:S05]  /*48a0*/  @!P3 BRA `(.L_x_141) ;  /* 0x000000000004b947 */ /* 0x000fea0003800000 */
[----:B------:R0:W5:Y:S02]  /*48b0*/  LDG.E.LTC128B R174, desc[UR36][R162.64+0x1c4] ;  /* 0x0001c424a2ae7981 */ /* 0x000164000c1e1920 */
.L_x_141:
[----:B------:R-:W-:Y:S05]  /*48c0*/  BSYNC B1 ;  /* 0x0000000000017941 */ /* 0x000fea0003800000 */
.L_x_140:
[----:B-----5:R-:W-:Y:S01]  /*48d0*/  FMUL R90, R174, R155 ;  /* 0x0000009bae5a7220 */ /* 0x020fe20000400000 */
[----:B------:R-:W-:Y:S01]  /*48e0*/  ISETP.GT.AND P2, PT, R0, 0x70, P1 ;  /* 0x000000700000780c */ /* 0x000fe20000f44270 */
[----:B------:R-:W-:Y:S02]  /*48f0*/  BSSY B1, `(.L_x_142) ;  /* 0x0000005000017945 */ /* 0x000fe40003800000 */
[----:B------:R-:W-:-:S05]  /*4900*/  FFMA R145, R145, R154, R90 ;  /* 0x0000009a91917223 */ /* 0x000fca000000005a */
[----:B------:R0:W-:Y:S05]  /*4910*/  @P3 STG.E desc[UR36][R12.64+0x1c4], R145 ;  /* 0x0001c4910c003986 */ /* 0x0001ea000c101924 */
[----:B------:R-:W-:Y:S05]  /*4920*/  @!P2 BRA `(.L_x_143) ;  /* 0x000000000004a947 */ /* 0x000fea0003800000 */
[----:B------:R0:W5:Y:S02]  /*4930*/  LDG.E.LTC128B R174, desc[UR36][R88.64+0x1c0] ;  /* 0x0001c02458ae7981 */ /* 0x000164000c1e1920 */
.L_x_143:
[----:B------:R-:W-:Y:S05]  /*4940*/  BSYNC B1 ;  /* 0x0000000000017941 */ /* 0x000fea0003800000 */
.L_x_142:
        /* <DEDUP_REMOVED lines=9> */
.L_x_145:
[----:B------:R-:W-:Y:S05]  /*49e0*/  BSYNC B1 ;  /* 0x0000000000017941 */ /* 0x000fea0003800000 */
.L_x_144:
        /* <DEDUP_REMOVED lines=9> */
.L_x_147:
[----:B------:R-:W-:Y:S05]  /*4a80*/  BSYNC B1 ;  /* 0x0000000000017941 */ /* 0x000fea0003800000 */
.L_x_146:
[----:B0----5:R-:W-:Y:S01]  /*4a90*/  FMUL R91, R174, R155 ;  /* 0x0000009bae5b7220 */ /* 0x021fe20000400000 */
[----:B------:R-:W-:Y:S01]  /*4aa0*/  ISETP.GT.AND P0, PT, R0, 0x79, P0 ;  /* 0x000000790000780c */ /* 0x000fe20000704270 */
[----:B------:R-:W-:Y:S01]  /*4ab0*/  BSSY B1, `(.L_x_148) ;  /* 0x0000006000017945 */ /* 0x000fe20003800000 */
[----:B------:R-:W-:Y:S01]  /*4ac0*/  IADD3 R153, P2, R153, 0x80, RZ ;  /* 0x0000008099997810 */ /* 0x000fe20007f5e0ff */
[----:B------:R-:W-:-:S05]  /*4ad0*/  FFMA R91, R148, R154, R91 ;  /* 0x0000009a945b7223 */ /* 0x000fca000000005b */
[----:B------:R0:W-:Y:S05]  /*4ae0*/  @P4 STG.E desc[UR36][R12.64+0x1e0], R91 ;  /* 0x0001e05b0c004986 */ /* 0x0001ea000c101924 */
[----:B------:R-:W-:Y:S05]  /*4af0*/  @!P0 BRA `(.L_x_149) ;  /* 0x0000000000048947 */ /* 0x000fea0003800000 */
[----:B------:R0:W5:Y:S02]  /*4b00*/  LDG.E.LTC128B R174, desc[UR36][R162.64+0x1e4] ;  /* 0x0001e424a2ae7981 */ /* 0x000164000c1e1920 */
.L_x_149:
[----:B------:R-:W-:Y:S05]  /*4b10*/  BSYNC B1 ;  /* 0x0000000000017941 */ /* 0x000fea0003800000 */
.L_x_148:
[----:B------:R-:W-:Y:S01]  /*4b20*/  IADD3.X R9, RZ, R9, RZ, P2, !PT ;  /* 0x00000009ff097210 */ /* 0x000fe200017fe4ff */
[----:B-----5:R-:W-:Y:S01]  /*4b30*/  FMUL R8, R174, R155 ;  /* 0x0000009bae087220 */ /* 0x020fe20000400000 */
[----:B------:R-:W-:Y:S01]  /*4b40*/  ISETP.GT.AND P2, PT, R0, 0x78, P1 ;  /* 0x000000780000780c */ /* 0x000fe20000f44270 */
[----:B------:R-:W-:Y:S02]  /*4b50*/  BSSY B1, `(.L_x_150) ;  /* 0x0000008000017945 */ /* 0x000fe40003800000 */
[----:B------:R-:W-:Y:S01]  /*4b60*/  FFMA R149, R149, R154, R8 ;  /* 0x0000009a95957223 */ /* 0x000fe20000000008 */
[----:B------:R-:W-:Y:S02]  /*4b70*/  IMAD R90, R9, R156, RZ ;  /* 0x0000009c095a7224 */ /* 0x000fe400078e02ff */
[----:B------:R-:W-:Y:S02]  /*4b80*/  @P0 IMAD.MOV.U32 R8, RZ, RZ, R12 ;  /* 0x000000ffff080224 */ /* 0x000fe400078e000c */
[----:B------:R-:W-:-:S05]  /*4b90*/  @P0 IMAD.MOV.U32 R9, RZ, RZ, R13 ;  /* 0x000000ffff090224 */ /* 0x000fca00078e000d */
[----:B------:R0:W-:Y:S01]  /*4ba0*/  @P0 STG.E desc[UR36][R8.64+0x1e4], R149 ;  /* 0x0001e49508000986 */ /* 0x0001e2000c101924 */
[----:B------:R-:W-:Y:S05]  /*4bb0*/  @!P2 BRA `(.L_x_151) ;  /* 0x000000000004a947 */ /* 0x000fea0003800000 */
[----:B------:R0:W5:Y:S02]  /*4bc0*/  LDG.E.LTC128B R174, desc[UR36][R88.64+0x1e0] ;  /* 0x0001e02458ae7981 */ /* 0x000164000c1e1920 */
.L_x_151:
[----:B------:R-:W-:Y:S05]  /*4bd0*/  BSYNC B1 ;  /* 0x0000000000017941 */ /* 0x000fea0003800000 */
.L_x_150:
[----:B0----5:R-:W-:Y:S01]  /*4be0*/  FMUL R9, R174, R155 ;  /* 0x0000009bae097220 */ /* 0x021fe20000400000 */
[----:B------:R-:W-:Y:S01]  /*4bf0*/  @P2 MOV R8, R168 ;  /* 0x000000a800082202 */ /* 0x000fe20000000f00 */
[----:B------:R-:W-:Y:S01]  /*4c00*/  IMAD R93, R153, R157, R90 ;  /* 0x0000009d995d7224 */ /* 0x000fe200078e025a */
[----:B------:R-:W-:Y:S01]  /*4c10*/  ISETP.GT.AND P1, PT, R0, 0x79, P1 ;  /* 0x000000790000780c */ /* 0x000fe20000f24270 */
[----:B------:R-:W-:Y:S01]  /*4c20*/  FFMA R95, R150, R154, R9 ;  /* 0x0000009a965f7223 */ /* 0x000fe20000000009 */
[----:B------:R-:W-:Y:S01]  /*4c30*/  @P2 IMAD.MOV.U32 R9, RZ, RZ, R169 ;  /* 0x000000ffff092224 */ /* 0x000fe200078e00a9 */
[----:B------:R-:W-:Y:S01]  /*4c40*/  ISETP.GT.AND P0, PT, R3, 0x80, PT ;  /* 0x000000800300780c */ /* 0x000fe20003f04270 */
[----:B------:R-:W-:Y:S01]  /*4c50*/  IMAD.WIDE.U32 R90, R153, R156, R20 ;  /* 0x0000009c995a7225 */ /* 0x000fe200078e0014 */
[----:B------:R-:W-:Y:S02]  /*4c60*/  BSSY B1, `(.L_x_152) ;  /* 0x0000006000017945 */ /* 0x000fe40003800000 */
[----:B------:R0:W-:Y:S01]  /*4c70*/  @P2 STG.E desc[UR36][R8.64+0x1e0], R95 ;  /* 0x0001e05f08002986 */ /* 0x0001e2000c101924 */
[----:B------:R-:W-:Y:S01]  /*4c80*/  ISETP.GT.AND P5, PT, R0, RZ, P0 ;  /* 0x000000ff0000720c */ /* 0x000fe200007a4270 */
[----:B------:R-:W-:-:S04]  /*4c90*/  IMAD.IADD R92, R91, 0x1, R93 ;  /* 0x000000015b5c7824 */ /* 0x000fc800078e025d */
[----:B------:R-:W-:Y:S08]  /*4ca0*/  @!P1 BRA `(.L_x_153) ;  /* 0x0000000000049947 */ /* 0x000ff00003800000 */
[----:B------:R0:W5:Y:S02]  /*4cb0*/  LDG.E.LTC128B R174, desc[UR36][R88.64+0x1e4] ;  /* 0x0001e42458ae7981 */ /* 0x000164000c1e1920 */
.L_x_153:
[----:B------:R-:W-:Y:S05]  /*4cc0*/  BSYNC B1 ;  /* 0x0000000000017941 */ /* 0x000fea0003800000 */
.L_x_152:
[----:B0--3-5:R-:W-:Y:S01]  /*4cd0*/  FMUL R88, R174, R155 ;  /* 0x0000009bae587220 */ /* 0x029fe20000400000 */
[----:B------:R-:W-:-:S03]  /*4ce0*/  LEA R8, P2, R90, R10, 0x2 ;  /* 0x0000000a5a087211 */ /* 0x000fc600078410ff */
[----:B------:R-:W-:Y:S01]  /*4cf0*/  FFMA R151, R151, R154, R88 ;  /* 0x0000009a97977223 */ /* 0x000fe20000000058 */
[----:B------:R-:W-:-:S04]  /*4d00*/  LEA.HI.X R9, R90, R11, R92, 0x2, P2 ;  /* 0x0000000b5a097211 */ /* 0x000fc800010f145c */
[----:B------:R0:W-:Y:S04]  /*4d10*/  @P1 STG.E desc[UR36][R168.64+0x1e4], R151 ;  /* 0x0001e497a8001986 */ /* 0x0001e8000c101924 */
[----:B------:R3:W2:Y:S01]  /*4d20*/  @P5 LDG.E.LTC128B R174, desc[UR36][R8.64] ;  /* 0x0000002408ae5981 */ /* 0x0006a2000c1e1920 */
[-C--:B------:R-:W-:Y:S01]  /*4d30*/  IMAD.WIDE.U32 R88, R153, R156.reuse, R6 ;  /* 0x0000009c99587225 */ /* 0x080fe200078e0006 */
[----:B------:R-:W-:Y:S01]  /*4d40*/  SHF.L.U64.HI R97, R4, 0x9, R5 ;  /* 0x0000000904617819 */ /* 0x000fe20000010205 */
[----:B------:R-:W-:Y:S01]  /*4d50*/  BSSY B1, `(.L_x_154) ;  /* 0x0000013000017945 */ /* 0x000fe20003800000 */
[----:B------:R-:W-:Y:S01]  /*4d60*/  ISETP.GT.AND P4, PT, R0, 0x1, P0 ;  /* 0x000000010000780c */ /* 0x000fe20000784270 */
[----:B------:R-:W-:Y:S01]  /*4d70*/  IMAD.SHL.U32 R95, R4, 0x200, RZ ;  /* 0x00000200045f7824 */ /* 0x000fe200078e00ff */
[----:B------:R-:W-:Y:S01]  /*4d80*/  IADD3 R89, R93, R89, RZ ;  /* 0x000000595d597210 */ /* 0x000fe20007ffe0ff */
[----:B------:R-:W-:-:S04]  /*4d90*/  IMAD.WIDE.U32 R156, R153, R156, R160 ;  /* 0x0000009c999c7225 */ /* 0x000fc800078e00a0 */
[----:B------:R-:W-:Y:S01]  /*4da0*/  IMAD.WIDE.U32 R90, R23, R14, R88 ;  /* 0x0000000e175a7225 */ /* 0x000fe200078e0058 */
[----:B------:R-:W-:Y:S02]  /*4db0*/  IADD3 R88, P2, R95, R12, RZ ;  /* 0x0000000c5f587210 */ /* 0x000fe40007f5e0ff */
[----:B------:R-:W-:Y:S01]  /*4dc0*/  IADD3 R158, P3, R158, R156, RZ ;  /* 0x0000009c9e9e7210 */ /* 0x000fe20007f7e0ff */
[----:B---3--:R-:W-:Y:S01]  /*4dd0*/  IMAD.IADD R8, R15, 0x1, R91 ;  /* 0x000000010f087824 */ /* 0x008fe200078e025b */
[----:B------:R-:W-:Y:S01]  /*4de0*/  IADD3.X R89, R97, R13, RZ, P2, !PT ;  /* 0x0000000d61597210 */ /* 0x000fe200017fe4ff */
[----:B------:R-:W-:Y:S01]  /*4df0*/  IMAD.IADD R157, R93, 0x1, R157 ;  /* 0x000000015d9d7824 */ /* 0x000fe200078e029d */
[----:B------:R-:W-:Y:S02]  /*4e00*/  LEA R4, P1, R90, R10, 0x2 ;  /* 0x0000000a5a047211 */ /* 0x000fe400078210ff */
[----:B------:R-:W-:Y:S01]  /*4e10*/  IADD3 R92, P2, R6, R156, RZ ;  /* 0x0000009c065c7210 */ /* 0x000fe20007f5e0ff */
[----:B--2---:R-:W-:-:S04]  /*4e20*/  FMUL R5, R174, R155 ;  /* 0x0000009bae057220 */ /* 0x004fc80000400000 */
[----:B------:R-:W-:Y:S01]  /*4e30*/  FFMA R9, R24, R154, R5 ;  /* 0x0000009a18097223 */ /* 0x000fe20000000005 */
[----:B------:R-:W-:-:S04]  /*4e40*/  LEA.HI.X R5, R90, R11, R8, 0x2, P1 ;  /* 0x0000000b5a057211 */ /* 0x000fc800008f1408 */
[----:B------:R0:W-:Y:S01]  /*4e50*/  @P5 STG.E desc[UR36][R88.64], R9 ;  /* 0x0000000958005986 */ /* 0x0001e2000c101924 */
[----:B------:R-:W-:Y:S05]  /*4e60*/  @!P4 BRA `(.L_x_155) ;  /* 0x000000000004c947 */ /* 0x000fea0003800000 */
[----:B------:R2:W5:Y:S02]  /*4e70*/  LDG.E.LTC128B R174, desc[UR36][R4.64+0x4] ;  /* 0x0000042404ae7981 */ /* 0x000564000c1e1920 */
.L_x_155:
[----:B------:R-:W-:Y:S05]  /*4e80*/  BSYNC B1 ;  /* 0x0000000000017941 */ /* 0x000fea0003800000 */
.L_x_154:
[----:B-----5:R-:W-:Y:S01]  /*4e90*/  FMUL R6, R174, R155 ;  /* 0x0000009bae067220 */ /* 0x020fe20000400000 */
[----:B------:R-:W-:Y:S01]  /*4ea0*/  @P4 IMAD.MOV.U32 R24, RZ, RZ, R88 ;  /* 0x000000ffff184224 */ /* 0x000fe200078e0058 */
[----:B------:R-:W-:Y:S01]  /*4eb0*/  ISETP.GT.AND P1, PT, R3, 0x88, PT ;  /* 0x000000880300780c */ /* 0x000fe20003f24270 */
[----:B------:R-:W-:Y:S02]  /*4ec0*/  IMAD.X R3, R157, 0x1, R21, P3 ;  /* 0x000000019d037824 */ /* 0x000fe400018e0615 */
[----:B0-----:R-:W-:Y:S01]  /*4ed0*/  FFMA R9, R25, R154, R6 ;  /* 0x0000009a19097223 */ /* 0x001fe20000000006 */
[----:B------:R-:W-:Y:S01]  /*4ee0*/  @P4 IMAD.MOV.U32 R25, RZ, RZ, R89 ;  /* 0x000000ffff194224 */ /* 0x000fe200078e0059 */
[----:B------:R-:W-:Y:S01]  /*4ef0*/  IADD3.X R93, R7, R157, RZ, P2, !PT ;  /* 0x0000009d075d7210 */ /* 0x000fe200017fe4ff */
[----:B------:R-:W-:Y:S01]  /*4f00*/  BSSY B1, `(.L_x_156) ;  /* 0x000000a000017945 */ /* 0x000fe20003800000 */
[----:B------:R-:W-:Y:S02]  /*4f10*/  ISETP.GT.AND P2, PT, R0, RZ, P1 ;  /* 0x000000ff0000720c */ /* 0x000fe40000f44270 */
[----:B------:R0:W-:Y:S01]  /*4f20*/  @P4 STG.E desc[UR36][R24.64+0x4], R9 ;  /* 0x0000040918004986 */ /* 0x0001e2000c101924 */
[----:B------:R-:W-:Y:S01]  /*4f30*/  IMAD.WIDE.U32 R20, R23, R14, R92 ;  /* 0x0000000e17147225 */ /* 0x000fe200078e005c */
[----:B------:R-:W-:-:S02]  /*4f40*/  LEA R6, P5, R158, R10, 0x2 ;  /* 0x0000000a9e067211 */ /* 0x000fc400078a10ff */
[----:B------:R-:W-:Y:S02]  /*4f50*/  IADD3 R8, P3, R88, R165, RZ ;  /* 0x000000a558087210 */ /* 0x000fe40007f7e0ff */
[----:B------:R-:W-:Y:S02]  /*4f60*/  LEA.HI.X R7, R158, R11, R3, 0x2, P5 ;  /* 0x0000000b9e077211 */ /* 0x000fe400028f1403 */
[----:B------:R-:W-:-:S03]  /*4f70*/  IADD3 R15, R15, R21, RZ ;  /* 0x000000150f0f7210 */ /* 0x000fc60007ffe0ff */
[----:B------:R-:W-:Y:S06]  /*4f80*/  @!P2 BRA `(.L_x_157) ;  /* 0x000000000004a947 */ /* 0x000fec0003800000 */
[----:B------:R3:W5:Y:S02]  /*4f90*/  LDG.E.LTC128B R174, desc[UR36][R6.64] ;  /* 0x0000002406ae7981 */ /* 0x000764000c1e1920 */
.L_x_157:
[----:B------:R-:W-:Y:S05]  /*4fa0*/  BSYNC B1 ;  /* 0x0000000000017941 */ /* 0x000fea0003800000 */
.L_x_156:
[----:B-----5:R-:W-:Y:S01]  /*4fb0*/  FMUL R3, R174, R155 ;  /* 0x0000009bae037220 */ /* 0x020fe20000400000 */
[----:B0-----:R-:W-:Y:S01]  /*4fc0*/  IMAD.X R9, R89, 0x1, R167, P3 ;  /* 0x0000000159097824 */ /* 0x001fe200018e06a7 */
[----:B------:R-:W-:Y:S01]  /*4fd0*/  ISETP.GT.AND P4, PT, R0, 0x1, P1 ;  /* 0x000000010000780c */ /* 0x000fe20000f84270 */
[----:B------:R-:W-:Y:S01]  /*4fe0*/  BSSY B1, `(.L_x_158) ;  /* 0x0000007000017945 */ /* 0x000fe20003800000 */
[----:B------:R-:W-:Y:S01]  /*4ff0*/  FFMA R3, R26, R154, R3 ;  /* 0x0000009a1a037223 */ /* 0x000fe20000000003 */
[----:B------:R-:W-:-:S04]  /*5000*/  LEA R10, P5, R20, R10, 0x2 ;  /* 0x0000000a140a7211 */ /* 0x000fc800078a10ff */
[----:B------:R0:W-:Y:S01]  /*5010*/  @P2 STG.E desc[UR36][R8.64], R3 ;  /* 0x0000000308002986 */ /* 0x0001e2000c101924 */
[----:B------:R-:W-:-:S05]  /*5020*/  LEA.HI.X R11, R20, R11, R15, 0x2, P5 ;  /* 0x0000000b140b7211 */ /* 0x000fca00028f140f */
[----:B------:R-:W-:Y:S05]  /*5030*/  @!P4 BRA `(.L_x_159) ;  /* 0x000000000004c947 */ /* 0x000fea0003800000 */
[----:B------:R0:W5:Y:S02]  /*5040*/  LDG.E.LTC128B R174, desc[UR36][R10.64+0x4] ;  /* 0x000004240aae7981 */ /* 0x000164000c1e1920 */
.L_x_159:
[----:B------:R-:W-:Y:S05]  /*5050*/  BSYNC B1 ;  /* 0x0000000000017941 */ /* 0x000fea0003800000 */
.L_x_158:
[----:B---3-5:R-:W-:Y:S01]  /*5060*/  FMUL R6, R174, R155 ;  /* 0x0000009bae067220 */ /* 0x028fe20000400000 */
[----:B------:R-:W-:Y:S01]  /*5070*/  ISETP.GT.AND P2, PT, R0, 0x8, P0 ;  /* 0x000000080000780c */ /* 0x000fe20000744270 */
[----:B------:R-:W-:Y:S02]  /*5080*/  BSSY B1, `(.L_x_160) ;  /* 0x0000005000017945 */ /* 0x000fe40003800000 */
[----:B------:R-:W-:-:S05]  /*5090*/  FFMA R27, R27, R154, R6 ;  /* 0x0000009a1b1b7223 */ /* 0x000fca0000000006 */
[----:B------:R3:W-:Y:S05]  /*50a0*/  @P4 STG.E desc[UR36][R8.64+0x4], R27 ;  /* 0x0000041b08004986 */ /* 0x0007ea000c101924 */
[----:B------:R-:W-:Y:S05]  /*50b0*/  @!P2 BRA `(.L_x_161) ;  /* 0x000000000004a947 */ /* 0x000fea0003800000 */
[----:B------:R0:W5:Y:S02]  /*50c0*/  LDG.E.LTC128B R174, desc[UR36][R4.64+0x20] ;  /* 0x0000202404ae7981 */ /* 0x000164000c1e1920 */
.L_x_161:
[----:B------:R-:W-:Y:S05]  /*50d0*/  BSYNC B1 ;  /* 0x0000000000017941 */ /* 0x000fea0003800000 */
.L_x_160:
[----:B0----5:R-:W-:Y:S01]  /*50e0*/  FMUL R3, R174, R155 ;  /* 0x0000009bae037220 */ /* 0x021fe20000400000 */
[----:B------:R-:W-:Y:S01]  /*50f0*/  IMAD.MOV.U32 R6, RZ, RZ, R88 ;  /* 0x000000ffff067224 */ /* 0x000fe200078e0058 */
[----:B------:R-:W-:Y:S01]  /*5100*/  MOV R7, R89 ;  /* 0x0000005900077202 */ /* 0x000fe20000000f00 */
[----:B------:R-:W-:Y:S01]  /*5110*/  BSSY B1, `(.L_x_162) ;  /* 0x0000006000017945 */ /* 0x000fe20003800000 */
[----:B------:R-:W-:Y:S01]  /*5120*/  FFMA R3, R28, R154, R3 ;  /* 0x0000009a1c037223 */ /* 0x000fe20000000003 */
[----:B------:R-:W-:-:S04]  /*5130*/  ISETP.GT.AND P3, PT, R0, 0x9, P0 ;  /* 0x000000090000780c */ /* 0x000fc80000764270 */
[----:B------:R0:W-:Y:S09]  /*5140*/  @P2 STG.E desc[UR36][R6.64+0x20], R3 ;  /* 0x0000200306002986 */ /* 0x0001f2000c101924 */
[----:B------:R-:W-:Y:S05]  /*5150*/  @!P3 BRA `(.L_x_163) ;  /* 0x000000000004b947 */ /* 0x000fea0003800000 */
[----:B------:R0:W5:Y:S02]  /*5160*/  LDG.E.LTC128B R174, desc[UR36][R4.64+0x24] ;  /* 0x0000242404ae7981 */ /* 0x000164000c1e1920 */
.L_x_163:
[----:B------:R-:W-:Y:S05]  /*5170*/  BSYNC B1 ;  /* 0x0000000000017941 */ /* 0x000fea0003800000 */
.L_x_162:
[----:B---3-5:R-:W-:Y:S01]  /*5180*/  FMUL R8, R174, R155 ;  /* 0x0000009bae087220 */ /* 0x028fe20000400000 */
[----:B------:R-:W-:Y:S01]  /*5190*/  ISETP.GT.AND P5, PT, R0, 0x8, P1 ;  /* 0x000000080000780c */ /* 0x000fe20000fa4270 */
[----:B------:R-:W-:Y:S01]  /*51a0*/  BSSY B1, `(.L_x_164) ;  /* 0x0000006000017945 */ /* 0x000fe20003800000 */
[----:B------:R-:W-:Y:S01]  /*51b0*/  IADD3 R14, P2, R165, R88, RZ ;  /* 0x00000058a50e7210 */ /* 0x000fe20007f5e0ff */
[----:B------:R-:W-:-:S05]  /*51c0*/  FFMA R29, R29, R154, R8 ;  /* 0x0000009a1d1d7223 */ /* 0x000fca0000000008 */
[----:B------:R3:W-:Y:S05]  /*51d0*/  @P3 STG.E desc[UR36][R6.64+0x24], R29 ;  /* 0x0000241d06003986 */ /* 0x0007ea000c101924 */
[----:B------:R-:W-:Y:S05]  /*51e0*/  @!P5 BRA `(.L_x_165) ;  /* 0x000000000004d947 */ /* 0x000fea0003800000 */
[----:B------:R0:W5:Y:S02]  /*51f0*/  LDG.E.LTC128B R174, desc[UR36][R10.64+0x20] ;  /* 0x000020240aae7981 */ /* 0x000164000c1e1920 */
.L_x_165:
[----:B------:R-:W-:Y:S05]  /*5200*/  BSYNC B1 ;  /* 0x0000000000017941 */ /* 0x000fea0003800000 */
.L_x_164:
[----:B0----5:R-:W-:Y:S01]  /*5210*/  FMUL R3, R174, R155 ;  /* 0x0000009bae037220 */ /* 0x021fe20000400000 */
[----:B------:R-:W-:Y:S01]  /*5220*/  IMAD.X R15, R167, 0x1, R89, P2 ;  /* 0x00000001a70f7824 */ /* 0x000fe200010e0659 */
[----:B------:R-:W-:Y:S01]  /*5230*/  ISETP.GT.AND P4, PT, R0, 0x9, P1 ;  /* 0x000000090000780c */ /* 0x000fe20000f84270 */
[----:B------:R-:W-:Y:S01]  /*5240*/  BSSY B1, `(.L_x_166) ;  /* 0x0000006000017945 */ /* 0x000fe20003800000 */
[----:B------:R-:W-:Y:S01]  /*5250*/  FFMA R3, R30, R154, R3 ;  /* 0x0000009a1e037223 */ /* 0x000fe20000000003 */
[----:B------:R-:W-:-:S04]  /*5260*/  IADD3 R8, P3, P2, R165, R12, R95 ;  /* 0x0000000ca5087210 */ /* 0x000fc80007a7e05f */
[----:B------:R0:W-:Y:S06]  /*5270*/  @P5 STG.E desc[UR36][R14.64+0x20], R3 ;  /* 0x000020030e005986 */ /* 0x0001ec000c101924 */
[----:B------:R-:W-:Y:S05]  /*5280*/  @!P4 BRA `(.L_x_167) ;  /* 0x000000000004c947 */ /* 0x000fea0003800000 */
[----:B------:R0:W5:Y:S02]  /*5290*/  LDG.E.LTC128B R174, desc[UR36][R10.64+0x24] ;  /* 0x000024240aae7981 */ /* 0x000164000c1e1920 */
.L_x_167:
[----:B------:R-:W-:Y:S05]  /*52a0*/  BSYNC B1 ;  /* 0x0000000000017941 */ /* 0x000fea0003800000 */
.L_x_166:
[----:B-----5:R-:W-:Y:S01]  /*52b0*/  FMUL R12, R174, R155 ;  /* 0x0000009bae0c7220 */ /* 0x020fe20000400000 */
[----:B------:R-:W-:Y:S01]  /*52c0*/  IADD3.X R9, R167, R13, R97, P3, P2 ;  /* 0x0000000da7097210 */ /* 0x000fe20001fe4461 */
[----:B------:R-:W-:Y:S01]  /*52d0*/  BSSY B1, `(.L_x_168) ;  /* 0x0000006000017945 */ /* 0x000fe20003800000 */
[----:B------:R-:W-:Y:S01]  /*52e0*/  ISETP.GT.AND P5, PT, R0, 0x10, P0 ;  /* 0x000000100000780c */ /* 0x000fe200007a4270 */
[----:B------:R-:W-:-:S05]  /*52f0*/  FFMA R31, R31, R154, R12 ;  /* 0x0000009a1f1f7223 */ /* 0x000fca000000000c */
[----:B------:R0:W-:Y:S07]  /*5300*/  @P4 STG.E desc[UR36][R8.64+0x24], R31 ;  /* 0x0000241f08004986 */ /* 0x0001ee000c101924 */
[----:B------:R-:W-:Y:S05]  /*5310*/  @!P5 BRA `(.L_x_169) ;  /* 0x000000000004d947 */ /* 0x000fea0003800000 */
[----:B------:R0:W5:Y:S02]  /*5320*/  LDG.E.LTC128B R174, desc[UR36][R4.64+0x40] ;  /* 0x0000402404ae7981 */ /* 0x000164000c1e1920 */
.L_x_169:
[----:B------:R-:W-:Y:S05]  /*5330*/  BSYNC B1 ;  /* 0x0000000000017941 */ /* 0x000fea0003800000 */
.L_x_168:
[----:B0----5:R-:W-:Y:S01]  /*5340*/  FMUL R3, R174, R155 ;  /* 0x0000009bae037220 */ /* 0x021fe20000400000 */
[----:B------:R-:W-:Y:S01]  /*5350*/  ISETP.GT.AND P2, PT, R0, 0x11, P0 ;  /* 0x000000110000780c */ /* 0x000fe20000744270 */
[----:B------:R-:W-:Y:S02]  /*5360*/  BSSY B1, `(.L_x_170) ;  /* 0x0000005000017945 */ /* 0x000fe40003800000 */
[----:B------:R-:W-:-:S05]  /*5370*/  FFMA R3, R32, R154, R3 ;  /* 0x0000009a20037223 */ /* 0x000fca0000000003 */
[----:B------:R0:W-:Y:S05]  /*5380*/  @P5 STG.E desc[UR36][R6.64+0x40], R3 ;  /* 0x0000400306005986 */ /* 0x0001ea000c101924 */
[----:B------:R-:W-:Y:S05]  /*5390*/  @!P2 BRA `(.L_x_171) ;  /* 0x000000000004a947 */ /* 0x000fea0003800000 */
[----:B------:R0:W5:Y:S02]  /*53a0*/  LDG.E.LTC128B R174, desc[UR36][R4.64+0x44] ;  /* 0x0000442404ae7981 */ /* 0x000164000c1e1920 */
.L_x_171:
[----:B------:R-:W-:Y:S05]  /*53b0*/  BSYNC B1 ;  /* 0x0000000000017941 */ /* 0x000fea0003800000 */
.L_x_170:
[----:B-----5:R-:W-:Y:S01]  /*53c0*/  FMUL R12, R174, R155 ;  /* 0x0000009bae0c7220 */ /* 0x020fe20000400000 */
[----:B------:R-:W-:Y:S01]  /*53d0*/  ISETP.GT.AND P3, PT, R0, 0x10, P1 ;  /* 0x000000100000780c */ /* 0x000fe20000f64270 */
[----:B------:R-:W-:Y:S02]  /*53e0*/  BSSY B1, `(.L_x_172) ;  /* 0x0000005000017945 */ /* 0x000fe40003800000 */
[----:B------:R-:W-:-:S05]  /*53f0*/  FFMA R33, R33, R154, R12 ;  /* 0x0000009a21217223 */ /* 0x000fca000000000c */
[----:B------:R0:W-:Y:S05]  /*5400*/  @P2 STG.E desc[UR36][R6.64+0x44], R33 ;  /* 0x0000442106002986 */ /* 0x0001ea000c101924 */
[----:B------:R-:W-:Y:S05]  /*5410*/  @!P3 BRA `(.L_x_173) ;  /* 0x000000000004b947 */ /* 0x000fea0003800000 */
[----:B------:R0:W5:Y:S02]  /*5420*/  LDG.E.LTC128B R174, desc[UR36][R10.64+0x40] ;  /* 0x000040240aae7981 */ /* 0x000164000c1e1920 */
.L_x_173:
[----:B------:R-:W-:Y:S05]  /*5430*/  BSYNC B1 ;  /* 0x0000000000017941 */ /* 0x000fea0003800000 */
.L_x_172:
[----:B0----5:R-:W-:Y:S01]  /*5440*/  FMUL R3, R174, R155 ;  /* 0x0000009bae037220 */ /* 0x021fe20000400000 */
[----:B------:R-:W-:Y:S01]  /*5450*/  ISETP.GT.AND P2, PT, R0, 0x11, P1 ;  /* 0x000000110000780c */ /* 0x000fe20000f44270 */
[----:B------:R-:W-:Y:S02]  /*5460*/  BSSY B1, `(.L_x_174) ;  /* 0x0000005000017945 */ /* 0x000fe40003800000 */
[----:B------:R-:W-:-:S05]  /*5470*/  FFMA R3, R34, R154, R3 ;  /* 0x0000009a22037223 */ /* 0x000fca0000000003 */
[----:B------:R0:W-:Y:S05]  /*5480*/  @P3 STG.E desc[UR36][R8.64+0x40], R3 ;  /* 0x0000400308003986 */ /* 0x0001ea000c101924 */
[----:B------:R-:W-:Y:S05]  /*5490*/  @!P2 BRA `(.L_x_175) ;  /* 0x000000000004a947 */ /* 0x000fea0003800000 */
[----:B------:R0:W5:Y:S02]  /*54a0*/  LDG.E.LTC128B R174, desc[UR36][R10.64+0x44] ;  /* 0x000044240aae7981 */ /* 0x000164000c1e1920 */
.L_x_175:
[----:B------:R-:W-:Y:S05]  /*54b0*/  BSYNC B1 ;  /* 0x0000000000017941 */ /* 0x000fea0003800000 */
.L_x_174:
[----:B-----5:R-:W-:Y:S01]  /*54c0*/  FMUL R12, R174, R155 ;  /* 0x0000009bae0c7220 */ /* 0x020fe20000400000 */
[----:B------:R-:W-:Y:S01]  /*54d0*/  ISETP.GT.AND P3, PT, R0, 0x18, P0 ;  /* 0x000000180000780c */ /* 0x000fe20000764270 */
[----:B------:R-:W-:Y:S02]  /*54e0*/  BSSY B1, `(.L_x_176) ;  /* 0x0000005000017945 */ /* 0x000fe40003800000 */
[----:B------:R-:W-:-:S05]  /*54f0*/  FFMA R35, R35, R154, R12 ;  /* 0x0000009a23237223 */ /* 0x000fca000000000c */
[----:B------:R0:W-:Y:S05]  /*5500*/  @P2 STG.E desc[UR36][R8.64+0x44], R35 ;  /* 0x0000442308002986 */ /* 0x0001ea000c101924 */
[----:B------:R-:W-:Y:S05]  /*5510*/  @!P3 BRA `(.L_x_177) ;  /* 0x000000000004b947 */ /* 0x000fea0003800000 */
[----:B------:R0:W5:Y:S02]  /*5520*/  LDG.E.LTC128B R174, desc[UR36][R4.64+0x60] ;  /* 0x0000602404ae7981 */ /* 0x000164000c1e1920 */
.L_x_177:
[----:B------:R-:W-:Y:S05]  /*5530*/  BSYNC B1 ;  /* 0x0000000000017941 */ /* 0x000fea0003800000 */
.L_x_176:
[----:B0----5:R-:W-:Y:S01]  /*5540*/  FMUL R3, R174, R155 ;  /* 0x0000009bae037220 */ /* 0x021fe20000400000 */
[----:B------:R-:W-:Y:S01]  /*5550*/  ISETP.GT.AND P2, PT, R0, 0x19, P0 ;  /* 0x000000190000780c */ /* 0x000fe20000744270 */
[----:B------:R-:W-:Y:S02]  /*5560*/  BSSY B1, `(.L_x_178) ;  /* 0x0000005000017945 */ /* 0x000fe40003800000 */
[----:B------:R-:W-:-:S05]  /*5570*/  FFMA R3, R36, R154, R3 ;  /* 0x0000009a24037223 */ /* 0x000fca0000000003 */
[----:B------:R0:W-:Y:S05]  /*5580*/  @P3 STG.E desc[UR36][R6.64+0x60], R3 ;  /* 0x0000600306003986 */ /* 0x0001ea000c101924 */
[----:B------:R-:W-:Y:S05]  /*5590*/  @!P2 BRA `(.L_x_179) ;  /* 0x000000000004a947 */ /* 0x000fea0003800000 */
[----:B------:R0:W5:Y:S02]  /*55a0*/  LDG.E.LTC128B R174, desc[UR36][R4.64+0x64] ;  /* 0x0000642404ae7981 */ /* 0x000164000c1e1920 */
.L_x_179:
[----:B------:R-:W-:Y:S05]  /*55b0*/  BSYNC B1 ;  /* 0x0000000000017941 */ /* 0x000fea0003800000 */
.L_x_178:
[----:B-----5:R-:W-:Y:S01]  /*55c0*/  FMUL R12, R174, R155 ;  /* 0x0000009bae0c7220 */ /* 0x020fe20000400000 */
[----:B------:R-:W-:Y:S01]  /*55d0*/  ISETP.GT.AND P3, PT, R0, 0x18, P1 ;  /* 0x000000180000780c */ /* 0x000fe20000f64270 */
[----:B------:R-:W-:Y:S02]  /*55e0*/  BSSY B1, `(.L_x_180) ;  /* 0x0000005000017945 */ /* 0x000fe40003800000 */
[----:B------:R-:W-:-:S05]  /*55f0*/  FFMA R37, R37, R154, R12 ;  /* 0x0000009a25257223 */ /* 0x000fca000000000c */
[----:B------:R0:W-:Y:S05]  /*5600*/  @P2 STG.E desc[UR36][R6.64+0x64], R37 ;  /* 0x0000642506002986 */ /* 0x0001ea000c101924 */
[----:B------:R-:W-:Y:S05]  /*5610*/  @!P3 BRA `(.L_x_181) ;  /* 0x000000000004b947 */ /* 0x000fea0003800000 */
[----:B------:R0:W5:Y:S02]  /*5620*/  LDG.E.LTC128B R174, desc[UR36][R10.64+0x60] ;  /* 0x000060240aae7981 */ /* 0x000164000c1e1920 */
.L_x_181:
[----:B------:R-:W-:Y:S05]  /*5630*/  BSYNC B1 ;  /* 0x0000000000017941 */ /* 0x000fea0003800000 */
.L_x_180:
[----:B0----5:R-:W-:Y:S01]  /*5640*/  FMUL R3, R174, R155 ;  /* 0x0000009bae037220 */ /* 0x021fe20000400000 */
[----:B------:R-:W-:Y:S01]  /*5650*/  ISETP.GT.AND P2, PT, R0, 0x19, P1 ;  /* 0x000000190000780c */ /* 0x000fe20000f44270 */
[----:B------:R-:W-:Y:S02]  /*5660*/  BSSY B1, `(.L_x_182) ;  /* 0x0000005000017945 */ /* 0x000fe40003800000 */
[----:B------:R-:W-:-:S05]  /*5670*/  FFMA R3, R38, R154, R3 ;  /* 0x0000009a26037223 */ /* 0x000fca0000000003 */
[----:B------:R0:W-:Y:S05]  /*5680*/  @P3 STG.E desc[UR36][R8.64+0x60], R3 ;  /* 0x0000600308003986 */ /* 0x0001ea000c101924 */
[----:B------:R-:W-:Y:S05]  /*5690*/  @!P2 BRA `(.L_x_183) ;  /* 0x000000000004a947 */ /* 0x000fea0003800000 */
[----:B------:R0:W5:Y:S02]  /*56a0*/  LDG.E.LTC128B R174, desc[UR36][R10.64+0x64] ;  /* 0x000064240aae7981 */ /* 0x000164000c1e1920 */
.L_x_183:
[----:B------:R-:W-:Y:S05]  /*56b0*/  BSYNC B1 ;  /* 0x0000000000017941 */ /* 0x000fea0003800000 */
.L_x_182:
[----:B-----5:R-:W-:Y:S01]  /*56c0*/  FMUL R12, R174, R155 ;  /* 0x0000009bae0c7220 */ /* 0x020fe20000400000 */
[----:B------:R-:W-:Y:S01]  /*56d0*/  ISETP.GT.AND P3, PT, R0, 0x20, P0 ;  /* 0x000000200000780c */ /* 0x000fe20000764270 */
[----:B------:R-:W-:Y:S02]  /*56e0*/  BSSY B1, `(.L_x_184) ;  /* 0x0000005000017945 */ /* 0x000fe40003800000 */
[----:B------:R-:W-:-:S05]  /*56f0*/  FFMA R39, R39, R154, R12 ;  /* 0x0000009a27277223 */ /* 0x000fca000000000c */
[----:B------:R0:W-:Y:S05]  /*5700*/  @P2 STG.E desc[UR36][R8.64+0x64], R39 ;  /* 0x0000642708002986 */ /* 0x0001ea000c101924 */
[----:B------:R-:W-:Y:S05]  /*5710*/  @!P3 BRA `(.L_x_185) ;  /* 0x000000000004b947 */ /* 0x000fea0003800000 */
[----:B------:R0:W5:Y:S02]  /*5720*/  LDG.E.LTC128B R174, desc[UR36][R4.64+0x80] ;  /* 0x0000802404ae7981 */ /* 0x000164000c1e1920 */
.L_x_185:
[----:B------:R-:W-:Y:S05]  /*5730*/  BSYNC B1 ;  /* 0x0000000000017941 */ /* 0x000fea0003800000 */
.L_x_184:
[----:B0----5:R-:W-:Y:S01]  /*5740*/  FMUL R3, R174, R155 ;  /* 0x0000009bae037220 */ /* 0x021fe20000400000 */
[----:B------:R-:W-:Y:S01]  /*5750*/  ISETP.GT.AND P2, PT, R0, 0x21, P0 ;  /* 0x000000210000780c */ /* 0x000fe20000744270 */
[----:B------:R-:W-:Y:S02]  /*5760*/  BSSY B1, `(.L_x_186) ;  /* 0x0000005000017945 */ /* 0x000fe40003800000 */
[----:B------:R-:W-:-:S05]  /*5770*/  FFMA R3, R40, R154, R3 ;  /* 0x0000009a28037223 */ /* 0x000fca0000000003 */
[----:B------:R0:W-:Y:S05]  /*5780*/  @P3 STG.E desc[UR36][R6.64+0x80], R3 ;  /* 0x0000800306003986 */ /* 0x0001ea000c101924 */
[----:B------:R-:W-:Y:S05]  /*5790*/  @!P2 BRA `(.L_x_187) ;  /* 0x000000000004a947 */ /* 0x000fea0003800000 */
[----:B------:R0:W5:Y:S02]  /*57a0*/  LDG.E.LTC128B R174, desc[UR36][R4.64+0x84] ;  /* 0x0000842404ae7981 */ /* 0x000164000c1e1920 */
.L_x_187:
[----:B------:R-:W-:Y:S05]  /*57b0*/  BSYNC B1 ;  /* 0x0000000000017941 */ /* 0x000fea0003800000 */
.L_x_186:
[----:B-----5:R-:W-:Y:S01]  /*57c0*/  FMUL R12, R174, R155 ;  /* 0x0000009bae0c7220 */ /* 0x020fe20000400000 */
[----:B------:R-:W-:Y:S01]  /*57d0*/  ISETP.GT.AND P3, PT, R0, 0x20, P1 ;  /* 0x000000200000780c */ /* 0x000fe20000f64270 */
[----:B------:R-:W-:Y:S02]  /*57e0*/  BSSY B1, `(.L_x_188) ;  /* 0x0000005000017945 */ /* 0x000fe40003800000 */
[----:B------:R-:W-:-:S05]  /*57f0*/  FFMA R41, R41, R154, R12 ;  /* 0x0000009a29297223 */ /* 0x000fca000000000c */
[----:B------:R0:W-:Y:S05]  /*5800*/  @P2 STG.E desc[UR36][R6.64+0x84], R41 ;  /* 0x0000842906002986 */ /* 0x0001ea000c101924 */
[----:B------:R-:W-:Y:S05]  /*5810*/  @!P3 BRA `(.L_x_189) ;  /* 0x000000000004b947 */ /* 0x000fea0003800000 */
[----:B------:R0:W5:Y:S02]  /*5820*/  LDG.E.LTC128B R174, desc[UR36][R10.64+0x80] ;  /* 0x000080240aae7981 */ /* 0x000164000c1e1920 */
.L_x_189:
[----:B------:R-:W-:Y:S05]  /*5830*/  BSYNC B1 ;  /* 0x0000000000017941 */ /* 0x000fea0003800000 */
.L_x_188:
[----:B0----5:R-:W-:Y:S01]  /*5840*/  FMUL R3, R174, R155 ;  /* 0x0000009bae037220 */ /* 0x021fe20000400000 */
[----:B------:R-:W-:Y:S01]  /*5850*/  ISETP.GT.AND P2, PT, R0, 0x21, P1 ;  /* 0x000000210000780c */ /* 0x000fe20000f44270 */
[----:B------:R-:W-:Y:S02]  /*5860*/  BSSY B1, `(.L_x_190) ;  /* 0x0000005000017945 */ /* 0x000fe40003800000 */
[----:B------:R-:W-:-:S05]  /*5870*/  FFMA R3, R42, R154, R3 ;  /* 0x0000009a2a037223 */ /* 0x000fca0000000003 */
[----:B------:R0:W-:Y:S05]  /*5880*/  @P3 STG.E desc[UR36][R8.64+0x80], R3 ;  /* 0x0000800308003986 */ /* 0x0001ea000c101924 */
[----:B------:R-:W-:Y:S05]  /*5890*/  @!P2 BRA `(.L_x_191) ;  /* 0x000000000004a947 */ /* 0x000fea0003800000 */
[----:B------:R0:W5:Y:S02]  /*58a0*/  LDG.E.LTC128B R174, desc[UR36][R10.64+0x84] ;  /* 0x000084240aae7981 */ /* 0x000164000c1e1920 */
.L_x_191:
[----:B------:R-:W-:Y:S05]  /*58b0*/  BSYNC B1 ;  /* 0x0000000000017941 */ /* 0x000fea0003800000 */
.L_x_190:
[----:B-----5:R-:W-:Y:S01]  /*58c0*/  FMUL R12, R174, R155 ;  /* 0x0000009bae0c7220 */ /* 0x020fe20000400000 */
[----:B------:R-:W-:Y:S01]  /*58d0*/  ISETP.GT.AND P3, PT, R0, 0x28, P0 ;  /* 0x000000280000780c */ /* 0x000fe20000764270 */
[----:B------:R-:W-:Y:S02]  /*58e0*/  BSSY B1, `(.L_x_192) ;  /* 0x0000005000017945 */ /* 0x000fe40003800000 */
[----:B------:R-:W-:-:S05]  /*58f0*/  FFMA R43, R43, R154, R12 ;  /* 0x0000009a2b2b7223 */ /* 0x000fca000000000c */
[----:B------:R0:W-:Y:S05]  /*5900*/  @P2 STG.E desc[UR36][R8.64+0x84], R43 ;  /* 0x0000842b08002986 */ /* 0x0001ea000c101924 */
[----:B------:R-:W-:Y:S05]  /*5910*/  @!P3 BRA `(.L_x_193) ;  /* 0x000000000004b947 */ /* 0x000fea0003800000 */
[----:B------:R0:W5:Y:S02]  /*5920*/  LDG.E.LTC128B R174, desc[UR36][R4.64+0xa0] ;  /* 0x0000a02404ae7981 */ /* 0x000164000c1e1920 */
.L_x_193:
[----:B------:R-:W-:Y:S05]  /*5930*/  BSYNC B1 ;  /* 0x0000000000017941 */ /* 0x000fea0003800000 */
.L_x_192:
[----:B0----5:R-:W-:Y:S01]  /*5940*/  FMUL R3, R174, R155 ;  /* 0x0000009bae037220 */ /* 0x021fe20000400000 */
[----:B------:R-:W-:Y:S01]  /*5950*/  ISETP.GT.AND P2, PT, R0, 0x29, P0 ;  /* 0x000000290000780c */ /* 0x000fe20000744270 */
[----:B------:R-:W-:Y:S02]  /*5960*/  BSSY B1, `(.L_x_194) ;  /* 0x0000005000017945 */ /* 0x000fe40003800000 */
[----:B------:R-:W-:-:S05]  /*5970*/  FFMA R3, R44, R154, R3 ;  /* 0x0000009a2c037223 */ /* 0x000fca0000000003 */
[----:B------:R0:W-:Y:S05]  /*5980*/  @P3 STG.E desc[UR36][R6.64+0xa0], R3 ;  /* 0x0000a00306003986 */ /* 0x0001ea000c101924 */
[----:B------:R-:W-:Y:S05]  /*5990*/  @!P2 BRA `(.L_x_195) ;  /* 0x000000000004a947 */ /* 0x000fea0003800000 */
[----:B------:R0:W5:Y:S02]  /*59a0*/  LDG.E.LTC128B R174, desc[UR36][R4.64+0xa4] ;  /* 0x0000a42404ae7981 */ /* 0x000164000c1e1920 */
.L_x_195:
[----:B------:R-:W-:Y:S05]  /*59b0*/  BSYNC B1 ;  /* 0x0000000000017941 */ /* 0x000fea0003800000 */
.L_x_194:
[----:B-----5:R-:W-:Y:S01]  /*59c0*/  FMUL R12, R174, R155 ;  /* 0x0000009bae0c7220 */ /* 0x020fe20000400000 */
[----:B------:R-:W-:Y:S01]  /*59d0*/  ISETP.GT.AND P3, PT, R0, 0x28, P1 ;  /* 0x000000280000780c */ /* 0x000fe20000f64270 */
[----:B------:R-:W-:Y:S02]  /*59e0*/  BSSY B1, `(.L_x_196) ;  /* 0x0000005000017945 */ /* 0x000fe40003800000 */
[----:B------:R-:W-:-:S05]  /*59f0*/  FFMA R45, R45, R154, R12 ;  /* 0x0000009a2d2d7223 */ /* 0x000fca000000000c */
[----:B------:R0:W-:Y:S05]  /*5a00*/  @P2 STG.E desc[UR36][R6.64+0xa4], R45 ;  /* 0x0000a42d06002986 */ /* 0x0001ea000c101924 */
[----:B------:R-:W-:Y:S05]  /*5a10*/  @!P3 BRA `(.L_x_197) ;  /* 0x000000000004b947 */ /* 0x000fea0003800000 */
[----:B------:R0:W5:Y:S02]  /*5a20*/  LDG.E.LTC128B R174, desc[UR36][R10.64+0xa0] ;  /* 0x0000a0240aae7981 */ /* 0x000164000c1e1920 */
.L_x_197:
[----:B------:R-:W-:Y:S05]  /*5a30*/  BSYNC B1 ;  /* 0x0000000000017941 */ /* 0x000fea0003800000 */
.L_x_196:
[----:B0----5:R-:W-:Y:S01]  /*5a40*/  FMUL R3, R174, R155 ;  /* 0x0000009bae037220 */ /* 0x021fe20000400000 */
[----:B------:R-:W-:Y:S01]  /*5a50*/  ISETP.GT.AND P2, PT, R0, 0x29, P1 ;  /* 0x000000290000780c */ /* 0x000fe20000f44270 */
[----:B------:R-:W-:Y:S02]  /*5a60*/  BSSY B1, `(.L_x_198) ;  /* 0x0000005000017945 */ /* 0x000fe40003800000 */
[----:B------:R-:W-:-:S05]  /*5a70*/  FFMA R3, R46, R154, R3 ;  /* 0x0000009a2e037223 */ /* 0x000fca0000000003 */
[----:B------:R0:W-:Y:S05]  /*5a80*/  @P3 STG.E desc[UR36][R8.64+0xa0], R3 ;  /* 0x0000a00308003986 */ /* 0x0001ea000c101924 */
[----:B------:R-:W-:Y:S05]  /*5a90*/  @!P2 BRA `(.L_x_199) ;  /* 0x000000000004a947 */ /* 0x000fea0003800000 */
[----:B------:R0:W5:Y:S02]  /*5aa0*/  LDG.E.LTC128B R174, desc[UR36][R10.64+0xa4] ;  /* 0x0000a4240aae7981 */ /* 0x000164000c1e1920 */
.L_x_199:
[----:B------:R-:W-:Y:S05]  /*5ab0*/  BSYNC B1 ;  /* 0x0000000000017941 */ /* 0x000fea0003800000 */
.L_x_198:
[----:B-----5:R-:W-:Y:S01]  /*5ac0*/  FMUL R12, R174, R155 ;  /* 0x0000009bae0c7220 */ /* 0x020fe20000400000 */
[----:B------:R-:W-:Y:S01]  /*5ad0*/  ISETP.GT.AND P3, PT, R0, 0x30, P0 ;  /* 0x000000300000780c */ /* 0x000fe20000764270 */
[----:B------:R-:W-:Y:S02]  /*5ae0*/  BSSY B1, `(.L_x_200) ;  /* 0x0000005000017945 */ /* 0x000fe40003800000 */
[----:B------:R-:W-:-:S05]  /*5af0*/  FFMA R47, R47, R154, R12 ;  /* 0x0000009a2f2f7223 */ /* 0x000fca000000000c */
[----:B------:R0:W-:Y:S05]  /*5b00*/  @P2 STG.E desc[UR36][R8.64+0xa4], R47 ;  /* 0x0000a42f08002986 */ /* 0x0001ea000c101924 */
[----:B------:R-:W-:Y:S05]  /*5b10*/  @!P3 BRA `(.L_x_201) ;  /* 0x000000000004b947 */ /* 0x000fea0003800000 */
[----:B------:R0:W5:Y:S02]  /*5b20*/  LDG.E.LTC128B R174, desc[UR36][R4.64+0xc0] ;  /* 0x0000c02404ae7981 */ /* 0x000164000c1e1920 */
.L_x_201:
[----:B------:R-:W-:Y:S05]  /*5b30*/  BSYNC B1 ;  /* 0x0000000000017941 */ /* 0x000fea0003800000 */
.L_x_200:
[----:B0----5:R-:W-:Y:S01]  /*5b40*/  FMUL R3, R174, R155 ;  /* 0x0000009bae037220 */ /* 0x021fe20000400000 */
[----:B------:R-:W-:Y:S01]  /*5b50*/  ISETP.GT.AND P2, PT, R0, 0x31, P0 ;  /* 0x000000310000780c */ /* 0x000fe20000744270 */
[----:B------:R-:W-:Y:S02]  /*5b60*/  BSSY B1, `(.L_x_202) ;  /* 0x0000005000017945 */ /* 0x000fe40003800000 */
[----:B------:R-:W-:-:S05]  /*5b70*/  FFMA R3, R48, R154, R3 ;  /* 0x0000009a30037223 */ /* 0x000fca0000000003 */
[----:B------:R0:W-:Y:S05]  /*5b80*/  @P3 STG.E desc[UR36][R6.64+0xc0], R3 ;  /* 0x0000c00306003986 */ /* 0x0001ea000c101924 */
[----:B------:R-:W-:Y:S05]  /*5b90*/  @!P2 BRA `(.L_x_203) ;  /* 0x000000000004a947 */ /* 0x000fea0003800000 */
[----:B------:R0:W5:Y:S02]  /*5ba0*/  LDG.E.LTC128B R174, desc[UR36][R4.64+0xc4] ;  /* 0x0000c42404ae7981 */ /* 0x000164000c1e1920 */
.L_x_203:
[----:B------:R-:W-:Y:S05]  /*5bb0*/  BSYNC B1 ;  /* 0x0000000000017941 */ /* 0x000fea0003800000 */
.L_x_202:
[----:B-----5:R-:W-:Y:S01]  /*5bc0*/  FMUL R12, R174, R155 ;  /* 0x0000009bae0c7220 */ /* 0x020fe20000400000 */
[----:B------:R-:W-:Y:S01]  /*5bd0*/  ISETP.GT.AND P3, PT, R0, 0x30, P1 ;  /* 0x000000300000780c */ /* 0x000fe20000f64270 */
[----:B------:R-:W-:Y:S02]  /*5be0*/  BSSY B1, `(.L_x_204) ;  /* 0x0000005000017945 */ /* 0x000fe40003800000 */
[----:B------:R-:W-:-:S05]  /*5bf0*/  FFMA R49, R49, R154, R12 ;  /* 0x0000009a31317223 */ /* 0x000fca000000000c */
[----:B------:R0:W-:Y:S05]  /*5c00*/  @P2 STG.E desc[UR36][R6.64+0xc4], R49 ;  /* 0x0000c43106002986 */ /* 0x0001ea000c101924 */
[----:B------:R-:W-:Y:S05]  /*5c10*/  @!P3 BRA `(.L_x_205) ;  /* 0x000000000004b947 */ /* 0x000fea0003800000 */
[----:B------:R0:W5:Y:S02]  /*5c20*/  LDG.E.LTC128B R174, desc[UR36][R10.64+0xc0] ;  /* 0x0000c0240aae7981 */ /* 0x000164000c1e1920 */
.L_x_205:
[----:B------:R-:W-:Y:S05]  /*5c30*/  BSYNC B1 ;  /* 0x0000000000017941 */ /* 0x000fea0003800000 */
.L_x_204:
[----:B0----5:R-:W-:Y:S01]  /*5c40*/  FMUL R3, R174, R155 ;  /* 0x0000009bae037220 */ /* 0x021fe20000400000 */
[----:B------:R-:W-:Y:S01]  /*5c50*/  ISETP.GT.AND P2, PT, R0, 0x31, P1 ;  /* 0x000000310000780c */ /* 0x000fe20000f44270 */
[----:B------:R-:W-:Y:S02]  /*5c60*/  BSSY B1, `(.L_x_206) ;  /* 0x0000005000017945 */ /* 0x000fe40003800000 */
[----:B------:R-:W-:-:S05]  /*5c70*/  FFMA R3, R50, R154, R3 ;  /* 0x0000009a32037223 */ /* 0x000fca0000000003 */
[----:B------:R0:W-:Y:S05]  /*5c80*/  @P3 STG.E desc[UR36][R8.64+0xc0], R3 ;  /* 0x0000c00308003986 */ /* 0x0001ea000c101924 */
[----:B------:R-:W-:Y:S05]  /*5c90*/  @!P2 BRA `(.L_x_207) ;  /* 0x000000000004a947 */ /* 0x000fea0003800000 */
[----:B------:R0:W5:Y:S02]  /*5ca0*/  LDG.E.LTC128B R174, desc[UR36][R10.64+0xc4] ;  /* 0x0000c4240aae7981 */ /* 0x000164000c1e1920 */
.L_x_207:
[----:B------:R-:W-:Y:S05]  /*5cb0*/  BSYNC B1 ;  /* 0x0000000000017941 */ /* 0x000fea0003800000 */
.L_x_206:
[----:B-----5:R-:W-:Y:S01]  /*5cc0*/  FMUL R12, R174, R155 ;  /* 0x0000009bae0c7220 */ /* 0x020fe20000400000 */
[----:B------:R-:W-:Y:S01]  /*5cd0*/  ISETP.GT.AND P3, PT, R0, 0x38, P0 ;  /* 0x000000380000780c */ /* 0x000fe20000764270 */
[----:B------:R-:W-:Y:S02]  /*5ce0*/  BSSY B1, `(.L_x_208) ;  /* 0x0000005000017945 */ /* 0x000fe40003800000 */
[----:B------:R-:W-:-:S05]  /*5cf0*/  FFMA R51, R51, R154, R12 ;  /* 0x0000009a33337223 */ /* 0x000fca000000000c */
[----:B------:R0:W-:Y:S05]  /*5d00*/  @P2 STG.E desc[UR36][R8.64+0xc4], R51 ;  /* 0x0000c43308002986 */ /* 0x0001ea000c101924 */
[----:B------:R-:W-:Y:S05]  /*5d10*/  @!P3 BRA `(.L_x_209) ;  /* 0x000000000004b947 */ /* 0x000fea0003800000 */
[----:B------:R0:W5:Y:S02]  /*5d20*/  LDG.E.LTC128B R174, desc[UR36][R4.64+0xe0] ;  /* 0x0000e02404ae7981 */ /* 0x000164000c1e1920 */
.L_x_209:
[----:B------:R-:W-:Y:S05]  /*5d30*/  BSYNC B1 ;  /* 0x0000000000017941 */ /* 0x000fea0003800000 */
.L_x_208:
[----:B0----5:R-:W-:Y:S01]  /*5d40*/  FMUL R3, R174, R155 ;  /* 0x0000009bae037220 */ /* 0x021fe20000400000 */
[----:B------:R-:W-:Y:S01]  /*5d50*/  ISETP.GT.AND P2, PT, R0, 0x39, P0 ;  /* 0x000000390000780c */ /* 0x000fe20000744270 */
[----:B------:R-:W-:Y:S02]  /*5d60*/  BSSY B1, `(.L_x_210) ;  /* 0x0000005000017945 */ /* 0x000fe40003800000 */
[----:B------:R-:W-:-:S05]  /*5d70*/  FFMA R3, R52, R154, R3 ;  /* 0x0000009a34037223 */ /* 0x000fca0000000003 */
[----:B------:R0:W-:Y:S05]  /*5d80*/  @P3 STG.E desc[UR36][R6.64+0xe0], R3 ;  /* 0x0000e00306003986 */ /* 0x0001ea000c101924 */
[----:B------:R-:W-:Y:S05]  /*5d90*/  @!P2 BRA `(.L_x_211) ;  /* 0x000000000004a947 */ /* 0x000fea0003800000 */
[----:B------:R0:W5:Y:S02]  /*5da0*/  LDG.E.LTC128B R174, desc[UR36][R4.64+0xe4] ;  /* 0x0000e42404ae7981 */ /* 0x000164000c1e1920 */
.L_x_211:
[----:B------:R-:W-:Y:S05]  /*5db0*/  BSYNC B1 ;  /* 0x0000000000017941 */ /* 0x000fea0003800000 */
.L_x_210:
[----:B-----5:R-:W-:Y:S01]  /*5dc0*/  FMUL R12, R174, R155 ;  /* 0x0000009bae0c7220 */ /* 0x020fe20000400000 */
[----:B------:R-:W-:Y:S01]  /*5dd0*/  ISETP.GT.AND P3, PT, R0, 0x38, P1 ;  /* 0x000000380000780c */ /* 0x000fe20000f64270 */
[----:B------:R-:W-:Y:S02]  /*5de0*/  BSSY B1, `(.L_x_212) ;  /* 0x0000005000017945 */ /* 0x000fe40003800000 */
[----:B------:R-:W-:-:S05]  /*5df0*/  FFMA R53, R53, R154, R12 ;  /* 0x0000009a35357223 */ /* 0x000fca000000000c */
[----:B------:R0:W-:Y:S05]  /*5e00*/  @P2 STG.E desc[UR36][R6.64+0xe4], R53 ;  /* 0x0000e43506002986 */ /* 0x0001ea000c101924 */
[----:B------:R-:W-:Y:S05]  /*5e10*/  @!P3 BRA `(.L_x_213) ;  /* 0x000000000004b947 */ /* 0x000fea0003800000 */
[----:B------:R0:W5:Y:S02]  /*5e20*/  LDG.E.LTC128B R174, desc[UR36][R10.64+0xe0] ;  /* 0x0000e0240aae7981 */ /* 0x000164000c1e1920 */
.L_x_213:
[----:B------:R-:W-:Y:S05]  /*5e30*/  BSYNC B1 ;  /* 0x0000000000017941 */ /* 0x000fea0003800000 */
.L_x_212:
[----:B0----5:R-:W-:Y:S01]  /*5e40*/  FMUL R3, R174, R155 ;  /* 0x0000009bae037220 */ /* 0x021fe20000400000 */
[----:B------:R-:W-:Y:S01]  /*5e50*/  ISETP.GT.AND P2, PT, R0, 0x39, P1 ;  /* 0x000000390000780c */ /* 0x000fe20000f44270 */
[----:B------:R-:W-:Y:S02]  /*5e60*/  BSSY B1, `(.L_x_214) ;  /* 0x0000005000017945 */ /* 0x000fe40003800000 */
[----:B------:R-:W-:-:S05]  /*5e70*/  FFMA R3, R54, R154, R3 ;  /* 0x0000009a36037223 */ /* 0x000fca0000000003 */
[----:B------:R0:W-:Y:S05]  /*5e80*/  @P3 STG.E desc[UR36][R8.64+0xe0], R3 ;  /* 0x0000e00308003986 */ /* 0x0001ea000c101924 */
[----:B------:R-:W-:Y:S05]  /*5e90*/  @!P2 BRA `(.L_x_215) ;  /* 0x000000000004a947 */ /* 0x000fea0003800000 */
[----:B------:R0:W5:Y:S02]  /*5ea0*/  LDG.E.LTC128B R174, desc[UR36][R10.64+0xe4] ;  /* 0x0000e4240aae7981 */ /* 0x000164000c1e1920 */
.L_x_215:
[----:B------:R-:W-:Y:S05]  /*5eb0*/  BSYNC B1 ;  /* 0x0000000000017941 */ /* 0x000fea0003800000 */
.L_x_214:
[----:B-----5:R-:W-:Y:S01]  /*5ec0*/  FMUL R12, R174, R155 ;  /* 0x0000009bae0c7220 */ /* 0x020fe20000400000 */
[----:B------:R-:W-:Y:S01]  /*5ed0*/  ISETP.GT.AND P3, PT, R0, 0x40, P0 ;  /* 0x000000400000780c */ /* 0x000fe20000764270 */
[----:B------:R-:W-:Y:S02]  /*5ee0*/  BSSY B1, `(.L_x_216) ;  /* 0x0000005000017945 */ /* 0x000fe40003800000 */
[----:B------:R-:W-:-:S05]  /*5ef0*/  FFMA R55, R55, R154, R12 ;  /* 0x0000009a37377223 */ /* 0x000fca000000000c */
[----:B------:R0:W-:Y:S05]  /*5f00*/  @P2 STG.E desc[UR36][R8.64+0xe4], R55 ;  /* 0x0000e43708002986 */ /* 0x0001ea000c101924 */
[----:B------:R-:W-:Y:S05]  /*5f10*/  @!P3 BRA `(.L_x_217) ;  /* 0x000000000004b947 */ /* 0x000fea0003800000 */
[----:B------:R0:W5:Y:S02]  /*5f20*/  LDG.E.LTC128B R174, desc[UR36][R4.64+0x100] ;  /* 0x0001002404ae7981 */ /* 0x000164000c1e1920 */
.L_x_217:
[----:B------:R-:W-:Y:S05]  /*5f30*/  BSYNC B1 ;  /* 0x0000000000017941 */ /* 0x000fea0003800000 */
.L_x_216:
[----:B0----5:R-:W-:Y:S01]  /*5f40*/  FMUL R3, R174, R155 ;  /* 0x0000009bae037220 */ /* 0x021fe20000400000 */
[----:B------:R-:W-:Y:S01]  /*5f50*/  ISETP.GT.AND P2, PT, R0, 0x41, P0 ;  /* 0x000000410000780c */ /* 0x000fe20000744270 */
[----:B------:R-:W-:Y:S02]  /*5f60*/  BSSY B1, `(.L_x_218) ;  /* 0x0000005000017945 */ /* 0x000fe40003800000 */
[----:B------:R-:W-:-:S05]  /*5f70*/  FFMA R3, R56, R154, R3 ;  /* 0x0000009a38037223 */ /* 0x000fca0000000003 */
[----:B------:R0:W-:Y:S05]  /*5f80*/  @P3 STG.E desc[UR36][R6.64+0x100], R3 ;  /* 0x0001000306003986 */ /* 0x0001ea000c101924 */
[----:B------:R-:W-:Y:S05]  /*5f90*/  @!P2 BRA `(.L_x_219) ;  /* 0x000000000004a947 */ /* 0x000fea0003800000 */
[----:B------:R0:W5:Y:S02]  /*5fa0*/  LDG.E.LTC128B R174, desc[UR36][R4.64+0x104] ;  /* 0x0001042404ae7981 */ /* 0x000164000c1e1920 */
.L_x_219:
[----:B------:R-:W-:Y:S05]  /*5fb0*/  BSYNC B1 ;  /* 0x0000000000017941 */ /* 0x000fea0003800000 */
.L_x_218:
[----:B-----5:R-:W-:Y:S01]  /*5fc0*/  FMUL R12, R174, R155 ;  /* 0x0000009bae0c7220 */ /* 0x020fe20000400000 */
[----:B------:R-:W-:Y:S01]  /*5fd0*/  ISETP.GT.AND P3, PT, R0, 0x40, P1 ;  /* 0x000000400000780c */ /* 0x000fe20000f64270 */
[----:B------:R-:W-:Y:S02]  /*5fe0*/  BSSY B1, `(.L_x_220) ;  /* 0x0000005000017945 */ /* 0x000fe40003800000 */
[----:B------:R-:W-:-:S05]  /*5ff0*/  FFMA R57, R57, R154, R12 ;  /* 0x0000009a39397223 */ /* 0x000fca000000000c */
[----:B------:R0:W-:Y:S05]  /*6000*/  @P2 STG.E desc[UR36][R6.64+0x104], R57 ;  /* 0x0001043906002986 */ /* 0x0001ea000c101924 */
[----:B------:R-:W-:Y:S05]  /*6010*/  @!P3 BRA `(.L_x_221) ;  /* 0x000000000004b947 */ /* 0x000fea0003800000 */
[----:B------:R0:W5:Y:S02]  /*6020*/  LDG.E.LTC128B R174, desc[UR36][R10.64+0x100] ;  /* 0x000100240aae7981 */ /* 0x000164000c1e1920 */
.L_x_221:
[----:B------:R-:W-:Y:S05]  /*6030*/  BSYNC B1 ;  /* 0x0000000000017941 */ /* 0x000fea0003800000 */
.L_x_220:
[----:B0----5:R-:W-:Y:S01]  /*6040*/  FMUL R3, R174, R155 ;  /* 0x0000009bae037220 */ /* 0x021fe20000400000 */
[----:B------:R-:W-:Y:S01]  /*6050*/  ISETP.GT.AND P2, PT, R0, 0x41, P1 ;  /* 0x000000410000780c */ /* 0x000fe20000f44270 */
[----:B------:R-:W-:Y:S02]  /*6060*/  BSSY B1, `(.L_x_222) ;  /* 0x0000005000017945 */ /* 0x000fe40003800000 */
[----:B------:R-:W-:-:S05]  /*6070*/  FFMA R3, R58, R154, R3 ;  /* 0x0000009a3a037223 */ /* 0x000fca0000000003 */
[----:B------:R0:W-:Y:S05]  /*6080*/  @P3 STG.E desc[UR36][R8.64+0x100], R3 ;  /* 0x0001000308003986 */ /* 0x0001ea000c101924 */
[----:B------:R-:W-:Y:S05]  /*6090*/  @!P2 BRA `(.L_x_223) ;  /* 0x000000000004a947 */ /* 0x000fea0003800000 */
[----:B------:R0:W5:Y:S02]  /*60a0*/  LDG.E.LTC128B R174, desc[UR36][R10.64+0x104] ;  /* 0x000104240aae7981 */ /* 0x000164000c1e1920 */
.L_x_223:
[----:B------:R-:W-:Y:S05]  /*60b0*/  BSYNC B1 ;  /* 0x0000000000017941 */ /* 0x000fea0003800000 */
.L_x_222:
[----:B-----5:R-:W-:Y:S01]  /*60c0*/  FMUL R12, R174, R155 ;  /* 0x0000009bae0c7220 */ /* 0x020fe20000400000 */
[----:B------:R-:W-:Y:S01]  /*60d0*/  ISETP.GT.AND P3, PT, R0, 0x48, P0 ;  /* 0x000000480000780c */ /* 0x000fe20000764270 */
[----:B------:R-:W-:Y:S02]  /*60e0*/  BSSY B1, `(.L_x_224) ;  /* 0x0000005000017945 */ /* 0x000fe40003800000 */
[----:B------:R-:W-:-:S05]  /*60f0*/  FFMA R59, R59, R154, R12 ;  /* 0x0000009a3b3b7223 */ /* 0x000fca000000000c */
[----:B------:R0:W-:Y:S05]  /*6100*/  @P2 STG.E desc[UR36][R8.64+0x104], R59 ;  /* 0x0001043b08002986 */ /* 0x0001ea000c101924 */
[----:B------:R-:W-:Y:S05]  /*6110*/  @!P3 BRA `(.L_x_225) ;  /* 0x000000000004b947 */ /* 0x000fea0003800000 */
[----:B------:R0:W5:Y:S02]  /*6120*/  LDG.E.LTC128B R174, desc[UR36][R4.64+0x120] ;  /* 0x0001202404ae7981 */ /* 0x000164000c1e1920 */
.L_x_225:
[----:B------:R-:W-:Y:S05]  /*6130*/  BSYNC B1 ;  /* 0x0000000000017941 */ /* 0x000fea0003800000 */
.L_x_224:
[----:B0----5:R-:W-:Y:S01]  /*6140*/  FMUL R3, R174, R155 ;  /* 0x0000009bae037220 */ /* 0x021fe20000400000 */
[----:B------:R-:W-:Y:S01]  /*6150*/  ISETP.GT.AND P2, PT, R0, 0x49, P0 ;  /* 0x000000490000780c */ /* 0x000fe20000744270 */
[----:B------:R-:W-:Y:S02]  /*6160*/  BSSY B1, `(.L_x_226) ;  /* 0x0000005000017945 */ /* 0x000fe40003800000 */
[----:B------:R-:W-:-:S05]  /*6170*/  FFMA R3, R60, R154, R3 ;  /* 0x0000009a3c037223 */ /* 0x000fca0000000003 */
[----:B------:R0:W-:Y:S05]  /*6180*/  @P3 STG.E desc[UR36][R6.64+0x120], R3 ;  /* 0x0001200306003986 */ /* 0x0001ea000c101924 */
[----:B------:R-:W-:Y:S05]  /*6190*/  @!P2 BRA `(.L_x_227) ;  /* 0x000000000004a947 */ /* 0x000fea0003800000 */
[----:B------:R0:W5:Y:S02]  /*61a0*/  LDG.E.LTC128B R174, desc[UR36][R4.64+0x124] ;  /* 0x0001242404ae7981 */ /* 0x000164000c1e1920 */
.L_x_227:
[----:B------:R-:W-:Y:S05]  /*61b0*/  BSYNC B1 ;  /* 0x0000000000017941 */ /* 0x000fea0003800000 */
.L_x_226:
[----:B-----5:R-:W-:Y:S01]  /*61c0*/  FMUL R12, R174, R155 ;  /* 0x0000009bae0c7220 */ /* 0x020fe20000400000 */
[----:B------:R-:W-:Y:S01]  /*61d0*/  ISETP.GT.AND P3, PT, R0, 0x48, P1 ;  /* 0x000000480000780c */ /* 0x000fe20000f64270 */
[----:B------:R-:W-:Y:S02]  /*61e0*/  BSSY B1, `(.L_x_228) ;  /* 0x0000005000017945 */ /* 0x000fe40003800000 */
[----:B------:R-:W-:-:S05]  /*61f0*/  FFMA R61, R61, R154, R12 ;  /* 0x0000009a3d3d7223 */ /* 0x000fca000000000c */
[----:B------:R0:W-:Y:S05]  /*6200*/  @P2 STG.E desc[UR36][R6.64+0x124], R61 ;  /* 0x0001243d06002986 */ /* 0x0001ea000c101924 */
[----:B------:R-:W-:Y:S05]  /*6210*/  @!P3 BRA `(.L_x_229) ;  /* 0x000000000004b947 */ /* 0x000fea0003800000 */
[----:B------:R0:W5:Y:S02]  /*6220*/  LDG.E.LTC128B R174, desc[UR36][R10.64+0x120] ;  /* 0x000120240aae7981 */ /* 0x000164000c1e1920 */
.L_x_229:
[----:B------:R-:W-:Y:S05]  /*6230*/  BSYNC B1 ;  /* 0x0000000000017941 */ /* 0x000fea0003800000 */
.L_x_228:
[----:B0----5:R-:W-:Y:S01]  /*6240*/  FMUL R3, R174, R155 ;  /* 0x0000009bae037220 */ /* 0x021fe20000400000 */
[----:B------:R-:W-:Y:S01]  /*6250*/  ISETP.GT.AND P2, PT, R0, 0x49, P1 ;  /* 0x000000490000780c */ /* 0x000fe20000f44270 */
[----:B------:R-:W-:Y:S02]  /*6260*/  BSSY B1, `(.L_x_230) ;  /* 0x0000005000017945 */ /* 0x000fe40003800000 */
[----:B------:R-:W-:-:S05]  /*6270*/  FFMA R3, R62, R154, R3 ;  /* 0x0000009a3e037223 */ /* 0x000fca0000000003 */
[----:B------:R0:W-:Y:S05]  /*6280*/  @P3 STG.E desc[UR36][R8.64+0x120], R3 ;  /* 0x0001200308003986 */ /* 0x0001ea000c101924 */
[----:B------:R-:W-:Y:S05]  /*6290*/  @!P2 BRA `(.L_x_231) ;  /* 0x000000000004a947 */ /* 0x000fea0003800000 */
[----:B------:R0:W5:Y:S02]  /*62a0*/  LDG.E.LTC128B R174, desc[UR36][R10.64+0x124] ;  /* 0x000124240aae7981 */ /* 0x000164000c1e1920 */
.L_x_231:
[----:B------:R-:W-:Y:S05]  /*62b0*/  BSYNC B1 ;  /* 0x0000000000017941 */ /* 0x000fea0003800000 */
.L_x_230:
[----:B-----5:R-:W-:Y:S01]  /*62c0*/  FMUL R12, R174, R155 ;  /* 0x0000009bae0c7220 */ /* 0x020fe20000400000 */
[----:B------:R-:W-:Y:S01]  /*62d0*/  ISETP.GT.AND P3, PT, R0, 0x50, P0 ;  /* 0x000000500000780c */ /* 0x000fe20000764270 */
[----:B------:R-:W-:Y:S02]  /*62e0*/  BSSY B1, `(.L_x_232) ;  /* 0x0000005000017945 */ /* 0x000fe40003800000 */
[----:B------:R-:W-:-:S05]  /*62f0*/  FFMA R63, R63, R154, R12 ;  /* 0x0000009a3f3f7223 */ /* 0x000fca000000000c */
[----:B------:R0:W-:Y:S05]  /*6300*/  @P2 STG.E desc[UR36][R8.64+0x124], R63 ;  /* 0x0001243f08002986 */ /* 0x0001ea000c101924 */
[----:B------:R-:W-:Y:S05]  /*6310*/  @!P3 BRA `(.L_x_233) ;  /* 0x000000000004b947 */ /* 0x000fea0003800000 */
[----:B------:R0:W5:Y:S02]  /*6320*/  LDG.E.LTC128B R174, desc[UR36][R4.64+0x140] ;  /* 0x0001402404ae7981 */ /* 0x000164000c1e1920 */
.L_x_233:
[----:B------:R-:W-:Y:S05]  /*6330*/  BSYNC B1 ;  /* 0x0000000000017941 */ /* 0x000fea0003800000 */
.L_x_232:
[----:B0----5:R-:W-:Y:S01]  /*6340*/  FMUL R3, R174, R155 ;  /* 0x0000009bae037220 */ /* 0x021fe20000400000 */
[----:B------:R-:W-:Y:S01]  /*6350*/  ISETP.GT.AND P2, PT, R0, 0x51, P0 ;  /* 0x000000510000780c */ /* 0x000fe20000744270 */
[----:B------:R-:W-:Y:S02]  /*6360*/  BSSY B1, `(.L_x_234) ;  /* 0x0000005000017945 */ /* 0x000fe40003800000 */
[----:B------:R-:W-:-:S05]  /*6370*/  FFMA R3, R64, R154, R3 ;  /* 0x0000009a40037223 */ /* 0x000fca0000000003 */
[----:B------:R0:W-:Y:S05]  /*6380*/  @P3 STG.E desc[UR36][R6.64+0x140], R3 ;  /* 0x0001400306003986 */ /* 0x0001ea000c101924 */
[----:B------:R-:W-:Y:S05]  /*6390*/  @!P2 BRA `(.L_x_235) ;  /* 0x000000000004a947 */ /* 0x000fea0003800000 */
[----:B------:R0:W5:Y:S02]  /*63a0*/  LDG.E.LTC128B R174, desc[UR36][R4.64+0x144] ;  /* 0x0001442404ae7981 */ /* 0x000164000c1e1920 */
.L_x_235:
[----:B------:R-:W-:Y:S05]  /*63b0*/  BSYNC B1 ;  /* 0x0000000000017941 */ /* 0x000fea0003800000 */
.L_x_234:
[----:B-----5:R-:W-:Y:S01]  /*63c0*/  FMUL R12, R174, R155 ;  /* 0x0000009bae0c7220 */ /* 0x020fe20000400000 */
[----:B------:R-:W-:Y:S01]  /*63d0*/  ISETP.GT.AND P3, PT, R0, 0x50, P1 ;  /* 0x000000500000780c */ /* 0x000fe20000f64270 */
[----:B------:R-:W-:Y:S02]  /*63e0*/  BSSY B1, `(.L_x_236) ;  /* 0x0000005000017945 */ /* 0x000fe40003800000 */
[----:B------:R-:W-:-:S05]  /*63f0*/  FFMA R65, R65, R154, R12 ;  /* 0x0000009a41417223 */ /* 0x000fca000000000c */
[----:B------:R0:W-:Y:S05]  /*6400*/  @P2 STG.E desc[UR36][R6.64+0x144], R65 ;  /* 0x0001444106002986 */ /* 0x0001ea000c101924 */
[----:B------:R-:W-:Y:S05]  /*6410*/  @!P3 BRA `(.L_x_237) ;  /* 0x000000000004b947 */ /* 0x000fea0003800000 */
[----:B------:R0:W5:Y:S02]  /*6420*/  LDG.E.LTC128B R174, desc[UR36][R10.64+0x140] ;  /* 0x000140240aae7981 */ /* 0x000164000c1e1920 */
.L_x_237:
[----:B------:R-:W-:Y:S05]  /*6430*/  BSYNC B1 ;  /* 0x0000000000017941 */ /* 0x000fea0003800000 */
.L_x_236:
[----:B0----5:R-:W-:Y:S01]  /*6440*/  FMUL R3, R174, R155 ;  /* 0x0000009bae037220 */ /* 0x021fe20000400000 */
[----:B------:R-:W-:Y:S01]  /*6450*/  ISETP.GT.AND P2, PT, R0, 0x51, P1 ;  /* 0x000000510000780c */ /* 0x000fe20000f44270 */
[----:B------:R-:W-:Y:S02]  /*6460*/  BSSY B1, `(.L_x_238) ;  /* 0x0000005000017945 */ /* 0x000fe40003800000 */
[----:B------:R-:W-:-:S05]  /*6470*/  FFMA R3, R66, R154, R3 ;  /* 0x0000009a42037223 */ /* 0x000fca0000000003 */
[----:B------:R0:W-:Y:S05]  /*6480*/  @P3 STG.E desc[UR36][R8.64+0x140], R3 ;  /* 0x0001400308003986 */ /* 0x0001ea000c101924 */
[----:B------:R-:W-:Y:S05]  /*6490*/  @!P2 BRA `(.L_x_239) ;  /* 0x000000000004a947 */ /* 0x000fea0003800000 */
[----:B------:R0:W5:Y:S02]  /*64a0*/  LDG.E.LTC128B R174, desc[UR36][R10.64+0x144] ;  /* 0x000144240aae7981 */ /* 0x000164000c1e1920 */
.L_x_239:
[----:B------:R-:W-:Y:S05]  /*64b0*/  BSYNC B1 ;  /* 0x0000000000017941 */ /* 0x000fea0003800000 */
.L_x_238:
[----:B-----5:R-:W-:Y:S01]  /*64c0*/  FMUL R12, R174, R155 ;  /* 0x0000009bae0c7220 */ /* 0x020fe20000400000 */
[----:B------:R-:W-:Y:S01]  /*64d0*/  ISETP.GT.AND P3, PT, R0, 0x58, P0 ;  /* 0x000000580000780c */ /* 0x000fe20000764270 */
[----:B------:R-:W-:Y:S02]  /*64e0*/  BSSY B1, `(.L_x_240) ;  /* 0x0000005000017945 */ /* 0x000fe40003800000 */
[----:B------:R-:W-:-:S05]  /*64f0*/  FFMA R67, R67, R154, R12 ;  /* 0x0000009a43437223 */ /* 0x000fca000000000c */
[----:B------:R0:W-:Y:S05]  /*6500*/  @P2 STG.E desc[UR36][R8.64+0x144], R67 ;  /* 0x0001444308002986 */ /* 0x0001ea000c101924 */
[----:B------:R-:W-:Y:S05]  /*6510*/  @!P3 BRA `(.L_x_241) ;  /* 0x000000000004b947 */ /* 0x000fea0003800000 */
[----:B------:R0:W5:Y:S02]  /*6520*/  LDG.E.LTC128B R174, desc[UR36][R4.64+0x160] ;  /* 0x0001602404ae7981 */ /* 0x000164000c1e1920 */
.L_x_241:
[----:B------:R-:W-:Y:S05]  /*6530*/  BSYNC B1 ;  /* 0x0000000000017941 */ /* 0x000fea0003800000 */
.L_x_240:
[----:B0----5:R-:W-:Y:S01]  /*6540*/  FMUL R3, R174, R155 ;  /* 0x0000009bae037220 */ /* 0x021fe20000400000 */
[----:B------:R-:W-:Y:S01]  /*6550*/  ISETP.GT.AND P2, PT, R0, 0x59, P0 ;  /* 0x000000590000780c */ /* 0x000fe20000744270 */
[----:B------:R-:W-:Y:S02]  /*6560*/  BSSY B1, `(.L_x_242) ;  /* 0x0000005000017945 */ /* 0x000fe40003800000 */
[----:B------:R-:W-:-:S05]  /*6570*/  FFMA R3, R68, R154, R3 ;  /* 0x0000009a44037223 */ /* 0x000fca0000000003 */
[----:B------:R0:W-:Y:S05]  /*6580*/  @P3 STG.E desc[UR36][R6.64+0x160], R3 ;  /* 0x0001600306003986 */ /* 0x0001ea000c101924 */
[----:B------:R-:W-:Y:S05]  /*6590*/  @!P2 BRA `(.L_x_243) ;  /* 0x000000000004a947 */ /* 0x000fea0003800000 */
[----:B------:R0:W5:Y:S02]  /*65a0*/  LDG.E.LTC128B R174, desc[UR36][R4.64+0x164] ;  /* 0x0001642404ae7981 */ /* 0x000164000c1e1920 */
.L_x_243:
[----:B------:R-:W-:Y:S05]  /*65b0*/  BSYNC B1 ;  /* 0x0000000000017941 */ /* 0x000fea0003800000 */
.L_x_242:
[----:B-----5:R-:W-:Y:S01]  /*65c0*/  FMUL R12, R174, R155 ;  /* 0x0000009bae0c7220 */ /* 0x020fe20000400000 */
[----:B------:R-:W-:Y:S01]  /*65d0*/  ISETP.GT.AND P3, PT, R0, 0x58, P1 ;  /* 0x000000580000780c */ /* 0x000fe20000f64270 */
[----:B------:R-:W-:Y:S02]  /*65e0*/  BSSY B1, `(.L_x_244) ;  /* 0x0000005000017945 */ /* 0x000fe40003800000 */
[----:B------:R-:W-:-:S05]  /*65f0*/  FFMA R69, R69, R154, R12 ;  /* 0x0000009a45457223 */ /* 0x000fca000000000c */
[----:B------:R0:W-:Y:S05]  /*6600*/  @P2 STG.E desc[UR36][R6.64+0x164], R69 ;  /* 0x0001644506002986 */ /* 0x0001ea000c101924 */
[----:B------:R-:W-:Y:S05]  /*6610*/  @!P3 BRA `(.L_x_245) ;  /* 0x000000000004b947 */ /* 0x000fea0003800000 */
[----:B------:R0:W5:Y:S02]  /*6620*/  LDG.E.LTC128B R174, desc[UR36][R10.64+0x160] ;  /* 0x000160240aae7981 */ /* 0x000164000c1e1920 */
.L_x_245:
[----:B------:R-:W-:Y:S05]  /*6630*/  BSYNC B1 ;  /* 0x0000000000017941 */ /* 0x000fea0003800000 */
.L_x_244:
[----:B0----5:R-:W-:Y:S01]  /*6640*/  FMUL R3, R174, R155 ;  /* 0x0000009bae037220 */ /* 0x021fe20000400000 */
[----:B------:R-:W-:Y:S01]  /*6650*/  ISETP.GT.AND P2, PT, R0, 0x59, P1 ;  /* 0x000000590000780c */ /* 0x000fe20000f44270 */
[----:B------:R-:W-:Y:S02]  /*6660*/  BSSY B1, `(.L_x_246) ;  /* 0x0000005000017945 */ /* 0x000fe40003800000 */
[----:B------:R-:W-:-:S05]  /*6670*/  FFMA R3, R70, R154, R3 ;  /* 0x0000009a46037223 */ /* 0x000fca0000000003 */
[----:B------:R0:W-:Y:S05]  /*6680*/  @P3 STG.E desc[UR36][R8.64+0x160], R3 ;  /* 0x0001600308003986 */ /* 0x0001ea000c101924 */
[----:B------:R-:W-:Y:S05]  /*6690*/  @!P2 BRA `(.L_x_247) ;  /* 0x000000000004a947 */ /* 0x000fea0003800000 */
[----:B------:R0:W5:Y:S02]  /*66a0*/  LDG.E.LTC128B R174, desc[UR36][R10.64+0x164] ;  /* 0x000164240aae7981 */ /* 0x000164000c1e1920 */
.L_x_247:
[----:B------:R-:W-:Y:S05]  /*66b0*/  BSYNC B1 ;  /* 0x0000000000017941 */ /* 0x000fea0003800000 */
.L_x_246:
[----:B-----5:R-:W-:Y:S01]  /*66c0*/  FMUL R12, R174, R155 ;  /* 0x0000009bae0c7220 */ /* 0x020fe20000400000 */
[----:B------:R-:W-:Y:S01]  /*66d0*/  ISETP.GT.AND P3, PT, R0, 0x60, P0 ;  /* 0x000000600000780c */ /* 0x000fe20000764270 */
[----:B------:R-:W-:Y:S02]  /*66e0*/  BSSY B1, `(.L_x_248) ;  /* 0x0000005000017945 */ /* 0x000fe40003800000 */
[----:B------:R-:W-:-:S05]  /*66f0*/  FFMA R71, R71, R154, R12 ;  /* 0x0000009a47477223 */ /* 0x000fca000000000c */
[----:B------:R0:W-:Y:S05]  /*6700*/  @P2 STG.E desc[UR36][R8.64+0x164], R71 ;  /* 0x0001644708002986 */ /* 0x0001ea000c101924 */
[----:B------:R-:W-:Y:S05]  /*6710*/  @!P3 BRA `(.L_x_249) ;  /* 0x000000000004b947 */ /* 0x000fea0003800000 */
[----:B------:R0:W5:Y:S02]  /*6720*/  LDG.E.LTC128B R174, desc[UR36][R4.64+0x180] ;  /* 0x0001802404ae7981 */ /* 0x000164000c1e1920 */
.L_x_249:
[----:B------:R-:W-:Y:S05]  /*6730*/  BSYNC B1 ;  /* 0x0000000000017941 */ /* 0x000fea0003800000 */
.L_x_248:
[----:B0----5:R-:W-:Y:S01]  /*6740*/  FMUL R3, R174, R155 ;  /* 0x0000009bae037220 */ /* 0x021fe20000400000 */
[----:B------:R-:W-:Y:S01]  /*6750*/  ISETP.GT.AND P2, PT, R0, 0x61, P0 ;  /* 0x000000610000780c */ /* 0x000fe20000744270 */
[----:B------:R-:W-:Y:S02]  /*6760*/  BSSY B1, `(.L_x_250) ;  /* 0x0000005000017945 */ /* 0x000fe40003800000 */
[----:B------:R-:W-:-:S05]  /*6770*/  FFMA R3, R72, R154, R3 ;  /* 0x0000009a48037223 */ /* 0x000fca0000000003 */
[----:B------:R0:W-:Y:S05]  /*6780*/  @P3 STG.E desc[UR36][R6.64+0x180], R3 ;  /* 0x0001800306003986 */ /* 0x0001ea000c101924 */
[----:B------:R-:W-:Y:S05]  /*6790*/  @!P2 BRA `(.L_x_251) ;  /* 0x000000000004a947 */ /* 0x000fea0003800000 */
[----:B------:R0:W5:Y:S02]  /*67a0*/  LDG.E.LTC128B R174, desc[UR36][R4.64+0x184] ;  /* 0x0001842404ae7981 */ /* 0x000164000c1e1920 */
.L_x_251:
[----:B------:R-:W-:Y:S05]  /*67b0*/  BSYNC B1 ;  /* 0x0000000000017941 */ /* 0x000fea0003800000 */
.L_x_250:
[----:B-----5:R-:W-:Y:S01]  /*67c0*/  FMUL R12, R174, R155 ;  /* 0x0000009bae0c7220 */ /* 0x020fe20000400000 */
[----:B------:R-:W-:Y:S01]  /*67d0*/  ISETP.GT.AND P3, PT, R0, 0x60, P1 ;  /* 0x000000600000780c */ /* 0x000fe20000f64270 */
[----:B------:R-:W-:Y:S02]  /*67e0*/  BSSY B1, `(.L_x_252) ;  /* 0x0000005000017945 */ /* 0x000fe40003800000 */
[----:B------:R-:W-:-:S05]  /*67f0*/  FFMA R73, R73, R154, R12 ;  /* 0x0000009a49497223 */ /* 0x000fca000000000c */
[----:B------:R0:W-:Y:S05]  /*6800*/  @P2 STG.E desc[UR36][R6.64+0x184], R73 ;  /* 0x0001844906002986 */ /* 0x0001ea000c101924 */
[----:B------:R-:W-:Y:S05]  /*6810*/  @!P3 BRA `(.L_x_253) ;  /* 0x000000000004b947 */ /* 0x000fea0003800000 */
[----:B------:R0:W5:Y:S02]  /*6820*/  LDG.E.LTC128B R174, desc[UR36][R10.64+0x180] ;  /* 0x000180240aae7981 */ /* 0x000164000c1e1920 */
.L_x_253:
[----:B------:R-:W-:Y:S05]  /*6830*/  BSYNC B1 ;  /* 0x0000000000017941 */ /* 0x000fea0003800000 */
.L_x_252:
[----:B0----5:R-:W-:Y:S01]  /*6840*/  FMUL R3, R174, R155 ;  /* 0x0000009bae037220 */ /* 0x021fe20000400000 */
[----:B------:R-:W-:Y:S01]  /*6850*/  ISETP.GT.AND P2, PT, R0, 0x61, P1 ;  /* 0x000000610000780c */ /* 0x000fe20000f44270 */
[----:B------:R-:W-:Y:S02]  /*6860*/  BSSY B1, `(.L_x_254) ;  /* 0x0000005000017945 */ /* 0x000fe40003800000 */
[----:B------:R-:W-:-:S05]  /*6870*/  FFMA R3, R74, R154, R3 ;  /* 0x0000009a4a037223 */ /* 0x000fca0000000003 */
[----:B------:R0:W-:Y:S05]  /*6880*/  @P3 STG.E desc[UR36][R8.64+0x180], R3 ;  /* 0x0001800308003986 */ /* 0x0001ea000c101924 */
[----:B------:R-:W-:Y:S05]  /*6890*/  @!P2 BRA `(.L_x_255) ;  /* 0x000000000004a947 */ /* 0x000fea0003800000 */
[----:B------:R0:W5:Y:S02]  /*68a0*/  LDG.E.LTC128B R174, desc[UR36][R10.64+0x184] ;  /* 0x000184240aae7981 */ /* 0x000164000c1e1920 */
.L_x_255:
[----:B------:R-:W-:Y:S05]  /*68b0*/  BSYNC B1 ;  /* 0x0000000000017941 */ /* 0x000fea0003800000 */
.L_x_254:
[----:B-----5:R-:W-:Y:S01]  /*68c0*/  FMUL R12, R174, R155 ;  /* 0x0000009bae0c7220 */ /* 0x020fe20000400000 */
[----:B------:R-:W-:Y:S01]  /*68d0*/  ISETP.GT.AND P3, PT, R0, 0x68, P0 ;  /* 0x000000680000780c */ /* 0x000fe20000764270 */
[----:B------:R-:W-:Y:S02]  /*68e0*/  BSSY B1, `(.L_x_256) ;  /* 0x0000005000017945 */ /* 0x000fe40003800000 */
[----:B------:R-:W-:-:S05]  /*68f0*/  FFMA R75, R75, R154, R12 ;  /* 0x0000009a4b4b7223 */ /* 0x000fca000000000c */
[----:B------:R0:W-:Y:S05]  /*6900*/  @P2 STG.E desc[UR36][R8.64+0x184], R75 ;  /* 0x0001844b08002986 */ /* 0x0001ea000c101924 */
[----:B------:R-:W-:Y:S05]  /*6910*/  @!P3 BRA `(.L_x_257) ;  /* 0x000000000004b947 */ /* 0x000fea0003800000 */
[----:B------:R0:W5:Y:S02]  /*6920*/  LDG.E.LTC128B R174, desc[UR36][R4.64+0x1a0] ;  /* 0x0001a02404ae7981 */ /* 0x000164000c1e1920 */
.L_x_257:
[----:B------:R-:W-:Y:S05]  /*6930*/  BSYNC B1 ;  /* 0x0000000000017941 */ /* 0x000fea0003800000 */
.L_x_256:
[----:B0----5:R-:W-:Y:S01]  /*6940*/  FMUL R3, R174, R155 ;  /* 0x0000009bae037220 */ /* 0x021fe20000400000 */
[----:B------:R-:W-:Y:S01]  /*6950*/  ISETP.GT.AND P2, PT, R0, 0x69, P0 ;  /* 0x000000690000780c */ /* 0x000fe20000744270 */
[----:B------:R-:W-:Y:S02]  /*6960*/  BSSY B1, `(.L_x_258) ;  /* 0x0000005000017945 */ /* 0x000fe40003800000 */
[----:B------:R-:W-:-:S05]  /*6970*/  FFMA R3, R76, R154, R3 ;  /* 0x0000009a4c037223 */ /* 0x000fca0000000003 */
[----:B------:R0:W-:Y:S05]  /*6980*/  @P3 STG.E desc[UR36][R6.64+0x1a0], R3 ;  /* 0x0001a00306003986 */ /* 0x0001ea000c101924 */
[----:B------:R-:W-:Y:S05]  /*6990*/  @!P2 BRA `(.L_x_259) ;  /* 0x000000000004a947 */ /* 0x000fea0003800000 */
[----:B------:R0:W5:Y:S02]  /*69a0*/  LDG.E.LTC128B R174, desc[UR36][R4.64+0x1a4] ;  /* 0x0001a42404ae7981 */ /* 0x000164000c1e1920 */
.L_x_259:
[----:B------:R-:W-:Y:S05]  /*69b0*/  BSYNC B1 ;  /* 0x0000000000017941 */ /* 0x000fea0003800000 */
.L_x_258:
[----:B-----5:R-:W-:Y:S01]  /*69c0*/  FMUL R12, R174, R155 ;  /* 0x0000009bae0c7220 */ /* 0x020fe20000400000 */
[----:B------:R-:W-:Y:S01]  /*69d0*/  ISETP.GT.AND P3, PT, R0, 0x68, P1 ;  /* 0x000000680000780c */ /* 0x000fe20000f64270 */
[----:B------:R-:W-:Y:S02]  /*69e0*/  BSSY B1, `(.L_x_260) ;  /* 0x0000005000017945 */ /* 0x000fe40003800000 */
[----:B------:R-:W-:-:S05]  /*69f0*/  FFMA R77, R77, R154, R12 ;  /* 0x0000009a4d4d7223 */ /* 0x000fca000000000c */
[----:B------:R0:W-:Y:S05]  /*6a00*/  @P2 STG.E desc[UR36][R6.64+0x1a4], R77 ;  /* 0x0001a44d06002986 */ /* 0x0001ea000c101924 */
[----:B------:R-:W-:Y:S05]  /*6a10*/  @!P3 BRA `(.L_x_261) ;  /* 0x000000000004b947 */ /* 0x000fea0003800000 */
[----:B------:R0:W5:Y:S02]  /*6a20*/  LDG.E.LTC128B R174, desc[UR36][R10.64+0x1a0] ;  /* 0x0001a0240aae7981 */ /* 0x000164000c1e1920 */
.L_x_261:
[----:B------:R-:W-:Y:S05]  /*6a30*/  BSYNC B1 ;  /* 0x0000000000017941 */ /* 0x000fea0003800000 */
.L_x_260:
[----:B0----5:R-:W-:Y:S01]  /*6a40*/  FMUL R3, R174, R155 ;  /* 0x0000009bae037220 */ /* 0x021fe20000400000 */
[----:B------:R-:W-:Y:S01]  /*6a50*/  ISETP.GT.AND P2, PT, R0, 0x69, P1 ;  /* 0x000000690000780c */ /* 0x000fe20000f44270 */
[----:B------:R-:W-:Y:S02]  /*6a60*/  BSSY B1, `(.L_x_262) ;  /* 0x0000005000017945 */ /* 0x000fe40003800000 */
[----:B------:R-:W-:-:S05]  /*6a70*/  FFMA R3, R78, R154, R3 ;  /* 0x0000009a4e037223 */ /* 0x000fca0000000003 */
[----:B------:R0:W-:Y:S05]  /*6a80*/  @P3 STG.E desc[UR36][R8.64+0x1a0], R3 ;  /* 0x0001a00308003986 */ /* 0x0001ea000c101924 */
[----:B------:R-:W-:Y:S05]  /*6a90*/  @!P2 BRA `(.L_x_263) ;  /* 0x000000000004a947 */ /* 0x000fea0003800000 */
[----:B------:R0:W5:Y:S02]  /*6aa0*/  LDG.E.LTC128B R174, desc[UR36][R10.64+0x1a4] ;  /* 0x0001a4240aae7981 */ /* 0x000164000c1e1920 */
.L_x_263:
[----:B------:R-:W-:Y:S05]  /*6ab0*/  BSYNC B1 ;  /* 0x0000000000017941 */ /* 0x000fea0003800000 */
.L_x_262:
[----:B-----5:R-:W-:Y:S01]  /*6ac0*/  FMUL R12, R174, R155 ;  /* 0x0000009bae0c7220 */ /* 0x020fe20000400000 */
[----:B------:R-:W-:Y:S01]  /*6ad0*/  ISETP.GT.AND P3, PT, R0, 0x70, P0 ;  /* 0x000000700000780c */ /* 0x000fe20000764270 */
[----:B------:R-:W-:Y:S02]  /*6ae0*/  BSSY B1, `(.L_x_264) ;  /* 0x0000005000017945 */ /* 0x000fe40003800000 */
[----:B------:R-:W-:-:S05]  /*6af0*/  FFMA R79, R79, R154, R12 ;  /* 0x0000009a4f4f7223 */ /* 0x000fca000000000c */
[----:B------:R0:W-:Y:S05]  /*6b00*/  @P2 STG.E desc[UR36][R8.64+0x1a4], R79 ;  /* 0x0001a44f08002986 */ /* 0x0001ea000c101924 */
[----:B------:R-:W-:Y:S05]  /*6b10*/  @!P3 BRA `(.L_x_265) ;  /* 0x000000000004b947 */ /* 0x000fea0003800000 */
[----:B------:R0:W5:Y:S02]  /*6b20*/  LDG.E.LTC128B R174, desc[UR36][R4.64+0x1c0] ;  /* 0x0001c02404ae7981 */ /* 0x000164000c1e1920 */
.L_x_265:
[----:B------:R-:W-:Y:S05]  /*6b30*/  BSYNC B1 ;  /* 0x0000000000017941 */ /* 0x000fea0003800000 */
.L_x_264:
[----:B0----5:R-:W-:Y:S01]  /*6b40*/  FMUL R3, R174, R155 ;  /* 0x0000009bae037220 */ /* 0x021fe20000400000 */
[----:B------:R-:W-:Y:S01]  /*6b50*/  ISETP.GT.AND P2, PT, R0, 0x71, P0 ;  /* 0x000000710000780c */ /* 0x000fe20000744270 */
[----:B------:R-:W-:Y:S02]  /*6b60*/  BSSY B1, `(.L_x_266) ;  /* 0x0000005000017945 */ /* 0x000fe40003800000 */
[----:B------:R-:W-:-:S05]  /*6b70*/  FFMA R3, R80, R154, R3 ;  /* 0x0000009a50037223 */ /* 0x000fca0000000003 */
[----:B------:R0:W-:Y:S05]  /*6b80*/  @P3 STG.E desc[UR36][R6.64+0x1c0], R3 ;  /* 0x0001c00306003986 */ /* 0x0001ea000c101924 */
[----:B------:R-:W-:Y:S05]  /*6b90*/  @!P2 BRA `(.L_x_267) ;  /* 0x000000000004a947 */ /* 0x000fea0003800000 */
[----:B------:R0:W5:Y:S02]  /*6ba0*/  LDG.E.LTC128B R174, desc[UR36][R4.64+0x1c4] ;  /* 0x0001c42404ae7981 */ /* 0x000164000c1e1920 */
.L_x_267:
[----:B------:R-:W-:Y:S05]  /*6bb0*/  BSYNC B1 ;  /* 0x0000000000017941 */ /* 0x000fea0003800000 */
.L_x_266:
[----:B-----5:R-:W-:Y:S01]  /*6bc0*/  FMUL R12, R174, R155 ;  /* 0x0000009bae0c7220 */ /* 0x020fe20000400000 */
[----:B------:R-:W-:Y:S01]  /*6bd0*/  ISETP.GT.AND P3, PT, R0, 0x70, P1 ;  /* 0x000000700000780c */ /* 0x000fe20000f64270 */
[----:B------:R-:W-:Y:S02]  /*6be0*/  BSSY B1, `(.L_x_268) ;  /* 0x0000005000017945 */ /* 0x000fe40003800000 */
[----:B------:R-:W-:-:S05]  /*6bf0*/  FFMA R81, R81, R154, R12 ;  /* 0x0000009a51517223 */ /* 0x000fca000000000c */
[----:B------:R0:W-:Y:S05]  /*6c00*/  @P2 STG.E desc[UR36][R6.64+0x1c4], R81 ;  /* 0x0001c45106002986 */ /* 0x0001ea000c101924 */
[----:B------:R-:W-:Y:S05]  /*6c10*/  @!P3 BRA `(.L_x_269) ;  /* 0x000000000004b947 */ /* 0x000fea0003800000 */
[----:B------:R0:W5:Y:S02]  /*6c20*/  LDG.E.LTC128B R174, desc[UR36][R10.64+0x1c0] ;  /* 0x0001c0240aae7981 */ /* 0x000164000c1e1920 */
.L_x_269:
[----:B------:R-:W-:Y:S05]  /*6c30*/  BSYNC B1 ;  /* 0x0000000000017941 */ /* 0x000fea0003800000 */
.L_x_268:
[----:B0----5:R-:W-:Y:S01]  /*6c40*/  FMUL R3, R174, R155 ;  /* 0x0000009bae037220 */ /* 0x021fe20000400000 */
[----:B------:R-:W-:Y:S01]  /*6c50*/  ISETP.GT.AND P2, PT, R0, 0x71, P1 ;  /* 0x000000710000780c */ /* 0x000fe20000f44270 */
[----:B------:R-:W-:Y:S02]  /*6c60*/  BSSY B1, `(.L_x_270) ;  /* 0x0000005000017945 */ /* 0x000fe40003800000 */
[----:B------:R-:W-:-:S05]  /*6c70*/  FFMA R3, R82, R154, R3 ;  /* 0x0000009a52037223 */ /* 0x000fca0000000003 */
[----:B------:R0:W-:Y:S05]  /*6c80*/  @P3 STG.E desc[UR36][R8.64+0x1c0], R3 ;  /* 0x0001c00308003986 */ /* 0x0001ea000c101924 */
[----:B------:R-:W-:Y:S05]  /*6c90*/  @!P2 BRA `(.L_x_271) ;  /* 0x000000000004a947 */ /* 0x000fea0003800000 */
[----:B------:R0:W5:Y:S02]  /*6ca0*/  LDG.E.LTC128B R174, desc[UR36][R10.64+0x1c4] ;  /* 0x0001c4240aae7981 */ /* 0x000164000c1e1920 */
.L_x_271:
[----:B------:R-:W-:Y:S05]  /*6cb0*/  BSYNC B1 ;  /* 0x0000000000017941 */ /* 0x000fea0003800000 */
.L_x_270:
[----:B-----5:R-:W-:Y:S01]  /*6cc0*/  FMUL R12, R174, R155 ;  /* 0x0000009bae0c7220 */ /* 0x020fe20000400000 */
[----:B------:R-:W-:Y:S01]  /*6cd0*/  ISETP.GT.AND P3, PT, R0, 0x78, P0 ;  /* 0x000000780000780c */ /* 0x000fe20000764270 */
[----:B------:R-:W-:Y:S02]  /*6ce0*/  BSSY B1, `(.L_x_272) ;  /* 0x0000005000017945 */ /* 0x000fe40003800000 */
[----:B------:R-:W-:-:S05]  /*6cf0*/  FFMA R83, R83, R154, R12 ;  /* 0x0000009a53537223 */ /* 0x000fca000000000c */
[----:B------:R0:W-:Y:S05]  /*6d00*/  @P2 STG.E desc[UR36][R8.64+0x1c4], R83 ;  /* 0x0001c45308002986 */ /* 0x0001ea000c101924 */
[----:B------:R-:W-:Y:S05]  /*6d10*/  @!P3 BRA `(.L_x_273) ;  /* 0x000000000004b947 */ /* 0x000fea0003800000 */
[----:B------:R0:W5:Y:S02]  /*6d20*/  LDG.E.LTC128B R174, desc[UR36][R4.64+0x1e0] ;  /* 0x0001e02404ae7981 */ /* 0x000164000c1e1920 */
.L_x_273:
[----:B------:R-:W-:Y:S05]  /*6d30*/  BSYNC B1 ;  /* 0x0000000000017941 */ /* 0x000fea0003800000 */
.L_x_272:
[----:B0----5:R-:W-:Y:S01]  /*6d40*/  FMUL R3, R174, R155 ;  /* 0x0000009bae037220 */ /* 0x021fe20000400000 */
[----:B------:R-:W-:Y:S01]  /*6d50*/  ISETP.GT.AND P0, PT, R0, 0x79, P0 ;  /* 0x000000790000780c */ /* 0x000fe20000704270 */
[----:B------:R-:W-:Y:S02]  /*6d60*/  BSSY B1, `(.L_x_274) ;  /* 0x0000005000017945 */ /* 0x000fe40003800000 */
[----:B------:R-:W-:-:S05]  /*6d70*/  FFMA R3, R84, R154, R3 ;  /* 0x0000009a54037223 */ /* 0x000fca0000000003 */
[----:B------:R0:W-:Y:S05]  /*6d80*/  @P3 STG.E desc[UR36][R6.64+0x1e0], R3 ;  /* 0x0001e00306003986 */ /* 0x0001ea000c101924 */
[----:B------:R-:W-:Y:S05]  /*6d90*/  @!P0 BRA `(.L_x_275) ;  /* 0x0000000000048947 */ /* 0x000fea0003800000 */
[----:B------:R0:W5:Y:S02]  /*6da0*/  LDG.E.LTC128B R174, desc[UR36][R4.64+0x1e4] ;  /* 0x0001e42404ae7981 */ /* 0x000164000c1e1920 */
.L_x_275:
[----:B------:R-:W-:Y:S05]  /*6db0*/  BSYNC B1 ;  /* 0x0000000000017941 */ /* 0x000fea0003800000 */
.L_x_274:
[----:B0-2--5:R-:W-:Y:S01]  /*6dc0*/  FMUL R4, R174, R155 ;  /* 0x0000009bae047220 */ /* 0x025fe20000400000 */
[----:B------:R-:W-:Y:S01]  /*6dd0*/  ISETP.GT.AND P2, PT, R0, 0x78, P1 ;  /* 0x000000780000780c */ /* 0x000fe20000f44270 */
[----:B------:R-:W-:Y:S02]  /*6de0*/  BSSY B1, `(.L_x_276) ;  /* 0x0000005000017945 */ /* 0x000fe40003800000 */
[----:B------:R-:W-:-:S05]  /*6df0*/  FFMA R85, R85, R154, R4 ;  /* 0x0000009a55557223 */ /* 0x000fca0000000004 */
[----:B------:R0:W-:Y:S05]  /*6e00*/  @P0 STG.E desc[UR36][R6.64+0x1e4], R85 ;  /* 0x0001e45506000986 */ /* 0x0001ea000c101924 */
[----:B------:R-:W-:Y:S05]  /*6e10*/  @!P2 BRA `(.L_x_277) ;  /* 0x000000000004a947 */ /* 0x000fea0003800000 */
[----:B------:R2:W5:Y:S02]  /*6e20*/  LDG.E.LTC128B R174, desc[UR36][R10.64+0x1e0] ;  /* 0x0001e0240aae7981 */ /* 0x000564000c1e1920 */
.L_x_277:
[----:B------:R-:W-:Y:S05]  /*6e30*/  BSYNC B1 ;  /* 0x0000000000017941 */ /* 0x000fea0003800000 */
.L_x_276:
[----:B-----5:R-:W-:Y:S01]  /*6e40*/  FMUL R3, R174, R155 ;  /* 0x0000009bae037220 */ /* 0x020fe20000400000 */
[----:B------:R-:W-:Y:S01]  /*6e50*/  @P2 IMAD.MOV.U32 R4, RZ, RZ, R8 ;  /* 0x000000ffff042224 */ /* 0x000fe200078e0008 */
[----:B------:R-:W-:Y:S01]  /*6e60*/  @P2 MOV R5, R9 ;  /* 0x0000000900052202 */ /* 0x000fe20000000f00 */
[----:B------:R-:W-:Y:S01]  /*6e70*/  BSSY B1, `(.L_x_278) ;  /* 0x0000006000017945 */ /* 0x000fe20003800000 */
[----:B------:R-:W-:Y:S01]  /*6e80*/  FFMA R3, R86, R154, R3 ;  /* 0x0000009a56037223 */ /* 0x000fe20000000003 */
[----:B------:R-:W-:-:S04]  /*6e90*/  ISETP.GT.AND P1, PT, R0, 0x79, P1 ;  /* 0x000000790000780c */ /* 0x000fc80000f24270 */
[----:B------:R0:W-:Y:S09]  /*6ea0*/  @P2 STG.E desc[UR36][R4.64+0x1e0], R3 ;  /* 0x0001e00304002986 */ /* 0x0001f2000c101924 */
[----:B------:R-:W-:Y:S05]  /*6eb0*/  @!P1 BRA `(.L_x_279) ;  /* 0x0000000000049947 */ /* 0x000fea0003800000 */
[----:B------:R0:W5:Y:S02]  /*6ec0*/  LDG.E.LTC128B R174, desc[UR36][R10.64+0x1e4] ;  /* 0x0001e4240aae7981 */ /* 0x000164000c1e1920 */
.L_x_279:
[----:B------:R-:W-:Y:S05]  /*6ed0*/  BSYNC B1 ;  /* 0x0000000000017941 */ /* 0x000fea0003800000 */
.L_x_278:
[----:B-----5:R-:W-:-:S04]  /*6ee0*/  FMUL R174, R174, R155 ;  /* 0x0000009baeae7220 */ /* 0x020fc80000400000 */
[----:B------:R-:W-:Y:S01]  /*6ef0*/  FFMA R87, R87, R154, R174 ;  /* 0x0000009a57577223 */ /* 0x000fe200000000ae */
[----:B------:R-:W-:Y:S06]  /*6f00*/  @!P1 BRA `(.L_x_280) ;  /* 0x0000001c002c9947 */ /* 0x000fec0003800000 */
[----:B------:R0:W-:Y:S01]  /*6f10*/  STG.E desc[UR36][R8.64+0x1e4], R87 ;  /* 0x0001e45708007986 */ /* 0x0001e2000c101924 */
[----:B------:R-:W-:Y:S05]  /*6f20*/  BRA `(.L_x_280) ;  /* 0x0000001c00247947 */ /* 0x000fea0003800000 */
.L_x_29:
[----:B------:R-:W-:Y:S01]  /*6f30*/  ULDC.64 UR4, c[0x0][0x5c0] ;  /* 0x0001700000047ab9 */ /* 0x000fe20000000a00 */
[----:B------:R-:W-:Y:S01]  /*6f40*/  ISETP.GT.AND P4, PT, R0, 0x1, P0 ;  /* 0x000000010000780c */ /* 0x000fe20000784270 */
[-C--:B------:R-:W-:Y:S01]  /*6f50*/  FMUL R13, R88, R154.reuse ;  /* 0x0000009a580d7220 */ /* 0x080fe20000400000 */
[----:B------:R-:W-:Y:S01]  /*6f60*/  LEA R8, P1, R168, UR4, 0x2 ;  /* 0x00000004a8087c11 */ /* 0x000fe2000f8210ff */
[----:B------:R-:W-:Y:S01]  /*6f70*/  IMAD.SHL.U32 R7, R4, 0x20, RZ ;  /* 0x0000002004077824 */ /* 0x000fe200078e00ff */
[----:B------:R-:W-:Y:S01]  /*6f80*/  ISETP.GT.AND P2, PT, R3, 0x8, PT ;  /* 0x000000080300780c */ /* 0x000fe20003f44270 */
[-C--:B------:R-:W-:Y:S01]  /*6f90*/  FMUL R89, R89, R154.reuse ;  /* 0x0000009a59597220 */ /* 0x080fe20000400000 */
[----:B------:R-:W-:Y:S01]  /*6fa0*/  LEA.HI.X R9, R168, UR5, R171, 0x2, P1 ;  /* 0x00000005a8097c11 */ /* 0x000fe200088f14ab */
[-C--:B------:R-:W-:Y:S01]  /*6fb0*/  FMUL R91, R91, R154.reuse ;  /* 0x0000009a5b5b7220 */ /* 0x080fe20000400000 */
[----:B------:R-:W-:Y:S01]  /*6fc0*/  ISETP.GT.AND P1, PT, R0, RZ, P2 ;  /* 0x000000ff0000720c */ /* 0x000fe20001724270 */
[-C--:B------:R-:W-:Y:S01]  /*6fd0*/  FMUL R15, R92, R154.reuse ;  /* 0x0000009a5c0f7220 */ /* 0x080fe20000400000 */
[----:B------:R-:W-:Y:S01]  /*6fe0*/  SHF.L.U64.HI R6, R4, 0x5, R5 ;  /* 0x0000000504067819 */ /* 0x000fe20000010205 */
[----:B------:R0:W-:Y:S01]  /*6ff0*/  @P3 STG.E desc[UR36][R8.64], R13 ;  /* 0x0000000d08003986 */ /* 0x0001e2000c101924 */
[C---:B------:R-:W-:Y:S01]  /*7000*/  ISETP.GT.AND P3, PT, R0.reuse, 0x1, P2 ;  /* 0x000000010000780c */ /* 0x040fe20001764270 */
[----:B------:R-:W-:Y:S01]  /*7010*/  FMUL R93, R93, R154 ;  /* 0x0000009a5d5d7220 */ /* 0x000fe20000400000 */
[----:B------:R-:W-:Y:S01]  /*7020*/  IADD3 R10, P5, R7, R8, RZ ;  /* 0x00000008070a7210 */ /* 0x000fe20007fbe0ff */
[----:B------:R-:W-:Y:S01]  /*7030*/  @P4 STG.E desc[UR36][R8.64+0x4], R89 ;  /* 0x0000045908004986 */ /* 0x000fe2000c101924 */
[----:B------:R-:W-:Y:S01]  /*7040*/  ISETP.GT.AND P4, PT, R0, 0x8, P0 ;  /* 0x000000080000780c */ /* 0x000fe20000784270 */
[-C--:B------:R-:W-:Y:S01]  /*7050*/  FMUL R21, R94, R154.reuse ;  /* 0x0000009a5e157220 */ /* 0x080fe20000400000 */
[-C--:B------:R-:W-:Y:S01]  /*7060*/  FMUL R95, R95, R154.reuse ;  /* 0x0000009a5f5f7220 */ /* 0x080fe20000400000 */
[----:B------:R-:W-:Y:S01]  /*7070*/  IMAD.X R11, R6, 0x1, R9, P5 ;  /* 0x00000001060b7824 */ /* 0x000fe200028e0609 */
[----:B------:R-:W-:Y:S01]  /*7080*/  ISETP.GT.AND P5, PT, R0, 0x9, P0 ;  /* 0x000000090000780c */ /* 0x000fe200007a4270 */
[-C--:B------:R-:W-:Y:S01]  /*7090*/  FMUL R97, R97, R154.reuse ;  /* 0x0000009a61617220 */ /* 0x080fe20000400000 */
[-C--:B------:R-:W-:Y:S01]  /*70a0*/  FMUL R99, R99, R154.reuse ;  /* 0x0000009a63637220 */ /* 0x080fe20000400000 */
[-C--:B0-----:R-:W-:Y:S01]  /*70b0*/  FMUL R13, R90, R154.reuse ;  /* 0x0000009a5a0d7220 */ /* 0x081fe20000400000 */
[-C--:B------:R-:W-:Y:S01]  /*70c0*/  FMUL R101, R101, R154.reuse ;  /* 0x0000009a65657220 */ /* 0x080fe20000400000 */
[-C--:B------:R-:W-:Y:S01]  /*70d0*/  FMUL R103, R103, R154.reuse ;  /* 0x0000009a67677220 */ /* 0x080fe20000400000 */
[-C--:B------:R-:W-:Y:S01]  /*70e0*/  FMUL R105, R105, R154.reuse ;  /* 0x0000009a69697220 */ /* 0x080fe20000400000 */
[-C--:B------:R-:W-:Y:S01]  /*70f0*/  FMUL R107, R107, R154.reuse ;  /* 0x0000009a6b6b7220 */ /* 0x080fe20000400000 */
[----:B------:R0:W-:Y:S01]  /*7100*/  @P1 STG.E desc[UR36][R10.64], R13 ;  /* 0x0000000d0a001986 */ /* 0x0001e2000c101924 */
[C---:B------:R-:W-:Y:S01]  /*7110*/  ISETP.GT.AND P1, PT, R0.reuse, 0x8, P2 ;  /* 0x000000080000780c */ /* 0x040fe20001724270 */
[-C--:B------:R-:W-:Y:S01]  /*7120*/  FMUL R109, R109, R154.reuse ;  /* 0x0000009a6d6d7220 */ /* 0x080fe20000400000 */
[-C--:B------:R-:W-:Y:S01]  /*7130*/  FMUL R111, R111, R154.reuse ;  /* 0x0000009a6f6f7220 */ /* 0x080fe20000400000 */
[----:B------:R-:W-:Y:S01]  /*7140*/  @P3 STG.E desc[UR36][R10.64+0x4], R91 ;  /* 0x0000045b0a003986 */ /* 0x000fe2000c101924 */
[C---:B------:R-:W-:Y:S01]  /*7150*/  ISETP.GT.AND P3, PT, R0.reuse, 0x9, P2 ;  /* 0x000000090000780c */ /* 0x040fe20001764270 */
[-C--:B------:R-:W-:Y:S01]  /*7160*/  FMUL R113, R113, R154.reuse ;  /* 0x0000009a71717220 */ /* 0x080fe20000400000 */
[-C--:B------:R-:W-:Y:S01]  /*7170*/  FMUL R115, R115, R154.reuse ;  /* 0x0000009a73737220 */ /* 0x080fe20000400000 */
[----:B------:R1:W-:Y:S01]  /*7180*/  @P4 STG.E desc[UR36][R8.64+0x20], R15 ;  /* 0x0000200f08004986 */ /* 0x0003e2000c101924 */
[C---:B------:R-:W-:Y:S01]  /*7190*/  ISETP.GT.AND P4, PT, R0.reuse, 0x10, P0 ;  /* 0x000000100000780c */ /* 0x040fe20000784270 */
[-C--:B------:R-:W-:Y:S01]  /*71a0*/  FMUL R117, R117, R154.reuse ;  /* 0x0000009a75757220 */ /* 0x080fe20000400000 */
[-C--:B------:R-:W-:Y:S01]  /*71b0*/  FMUL R119, R119, R154.reuse ;  /* 0x0000009a77777220 */ /* 0x080fe20000400000 */
[----:B------:R-:W-:Y:S01]  /*71c0*/  @P5 STG.E desc[UR36][R8.64+0x24], R93 ;  /* 0x0000245d08005986 */ /* 0x000fe2000c101924 */
[----:B------:R-:W-:Y:S01]  /*71d0*/  ISETP.GT.AND P5, PT, R0, 0x11, P0 ;  /* 0x000000110000780c */ /* 0x000fe200007a4270 */
[-C--:B0-----:R-:W-:Y:S01]  /*71e0*/  FMUL R13, R96, R154.reuse ;  /* 0x0000009a600d7220 */ /* 0x081fe20000400000 */
[-C--:B------:R-:W-:Y:S01]  /*71f0*/  FMUL R121, R121, R154.reuse ;  /* 0x0000009a79797220 */ /* 0x080fe20000400000 */
[----:B------:R0:W-:Y:S01]  /*7200*/  @P1 STG.E desc[UR36][R10.64+0x20], R21 ;  /* 0x000020150a001986 */ /* 0x0001e2000c101924 */
[C---:B------:R-:W-:Y:S01]  /*7210*/  ISETP.GT.AND P1, PT, R0.reuse, 0x10, P2 ;  /* 0x000000100000780c */ /* 0x040fe20001724270 */
[-C--:B------:R-:W-:Y:S01]  /*7220*/  FMUL R123, R123, R154.reuse ;  /* 0x0000009a7b7b7220 */ /* 0x080fe20000400000 */
[-C--:B------:R-:W-:Y:S01]  /*7230*/  FMUL R125, R125, R154.reuse ;  /* 0x0000009a7d7d7220 */ /* 0x080fe20000400000 */
[----:B------:R-:W-:Y:S01]  /*7240*/  @P3 STG.E desc[UR36][R10.64+0x24], R95 ;  /* 0x0000245f0a003986 */ /* 0x000fe2000c101924 */
[----:B------:R-:W-:Y:S01]  /*7250*/  ISETP.GT.AND P3, PT, R0, 0x11, P2 ;  /* 0x000000110000780c */ /* 0x000fe20001764270 */
[-C--:B-1----:R-:W-:Y:S01]  /*7260*/  FMUL R15, R98, R154.reuse ;  /* 0x0000009a620f7220 */ /* 0x082fe20000400000 */
        /* <DEDUP_REMOVED lines=26> */
[----:B------:R-:W-:Y:S01]  /*7410*/  ISETP.GT.AND P1, PT, R0, 0x20, P2 ;  /* 0x000000200000780c */ /* 0x000fe20001724270 */
[-C--:B------:R-:W-:Y:S01]  /*7420*/  FMUL R147, R147, R154.reuse ;  /* 0x0000009a93937220 */ /* 0x080fe20000400000 */
[----:B------:R-:W-:Y:S01]  /*7430*/  SHF.L.U32 R23, R4, 0x9, RZ ;  /* 0x0000000904177819 */ /* 0x000fe200000006ff */
[----:B------:R-:W-:Y:S01]  /*7440*/  @P3 STG.E desc[UR36][R10.64+0x64], R103 ;  /* 0x000064670a003986 */ /* 0x000fe2000c101924 */
[----:B------:R-:W-:Y:S01]  /*7450*/  ISETP.GT.AND P3, PT, R0, 0x21, P2 ;  /* 0x000000210000780c */ /* 0x000fe20001764270 */
[-C--:B-1----:R-:W-:Y:S01]  /*7460*/  FMUL R21, R106, R154.reuse ;  /* 0x0000009a6a157220 */ /* 0x082fe20000400000 */
[-C--:B------:R-:W-:Y:S01]  /*7470*/  FMUL R149, R149, R154.reuse ;  /* 0x0000009a95957220 */ /* 0x080fe20000400000 */
[----:B------:R1:W-:Y:S01]  /*7480*/  @P4 STG.E desc[UR36][R8.64+0x80], R15 ;  /* 0x0000800f08004986 */ /* 0x0003e2000c101924 */
[----:B------:R-:W-:Y:S01]  /*7490*/  ISETP.GT.AND P4, PT, R0, 0x28, P0 ;  /* 0x000000280000780c */ /* 0x000fe20000784270 */
[-C--:B------:R-:W-:Y:S01]  /*74a0*/  FMUL R151, R151, R154.reuse ;  /* 0x0000009a97977220 */ /* 0x080fe20000400000 */
[----:B------:R-:W-:Y:S01]  /*74b0*/  SHF.L.U64.HI R5, R4, 0x9, R5 ;  /* 0x0000000904057819 */ /* 0x000fe20000010205 */
        /* <DEDUP_REMOVED lines=86> */
[----:B------:R-:W-:-:S02]  /*7a20*/  FMUL R87, R87, R154 ;  /* 0x0000009a57577220 */ /* 0x000fc40000400000 */
[----:B------:R-:W-:Y:S01]  /*7a30*/  @P3 STG.E desc[UR36][R10.64+0x124], R127 ;  /* 0x0001247f0a003986 */ /* 0x000fe2000c101924 */
[----:B------:R-:W-:Y:S01]  /*7a40*/  ISETP.GT.AND P3, PT, R0, 0x51, P2 ;  /* 0x000000510000780c */ /* 0x000fe20001764270 */
[----:B-1----:R-:W-:Y:S02]  /*7a50*/  FMUL R21, R130, R154 ;  /* 0x0000009a82157220 */ /* 0x002fe40000400000 */
[----:B------:R1:W-:Y:S01]  /*7a60*/  @P4 STG.E desc[UR36][R8.64+0x140], R15 ;  /* 0x0001400f08004986 */ /* 0x0003e2000c101924 */
[----:B------:R-:W-:-:S03]  /*7a70*/  ISETP.GT.AND P4, PT, R0, 0x58, P0 ;  /* 0x000000580000780c */ /* 0x000fc60000784270 */
[----:B------:R-:W-:Y:S01]  /*7a80*/  @P5 STG.E desc[UR36][R8.64+0x144], R129 ;  /* 0x0001448108005986 */ /* 0x000fe2000c101924 */
[----:B------:R-:W-:Y:S01]  /*7a90*/  ISETP.GT.AND P5, PT, R0, 0x59, P0 ;  /* 0x000000590000780c */ /* 0x000fe200007a4270 */
[----:B0-----:R-:W-:Y:S02]  /*7aa0*/  FMUL R13, R132, R154 ;  /* 0x0000009a840d7220 */ /* 0x001fe40000400000 */
[----:B------:R0:W-:Y:S01]  /*7ab0*/  @P1 STG.E desc[UR36][R10.64+0x140], R21 ;  /* 0x000140150a001986 */ /* 0x0001e2000c101924 */
[----:B------:R-:W-:-:S03]  /*7ac0*/  ISETP.GT.AND P1, PT, R0, 0x58, P2 ;  /* 0x000000580000780c */ /* 0x000fc60001724270 */
        /* <DEDUP_REMOVED lines=32> */
[-C--:B-1----:R-:W-:Y:S02]  /*7cd0*/  FMUL R15, R146, R154.reuse ;  /* 0x0000009a920f7220 */ /* 0x082fe40000400000 */
[----:B------:R1:W-:Y:S01]  /*7ce0*/  @P4 STG.E desc[UR36][R8.64+0x1c0], R13 ;  /* 0x0001c00d08004986 */ /* 0x0003e2000c101924 */
[C---:B------:R-:W-:Y:S02]  /*7cf0*/  ISETP.GT.AND P4, PT, R0.reuse, 0x78, P0 ;  /* 0x000000780000780c */ /* 0x040fe40000784270 */
[----:B------:R-:W-:Y:S01]  /*7d00*/  ISETP.GT.AND P0, PT, R0, 0x79, P0 ;  /* 0x000000790000780c */ /* 0x000fe20000704270 */
[----:B------:R-:W-:Y:S01]  /*7d10*/  @P5 STG.E desc[UR36][R8.64+0x1c4], R145 ;  /* 0x0001c49108005986 */ /* 0x000fe2000c101924 */
[----:B0-----:R-:W-:-:S03]  /*7d20*/  FMUL R21, R148, R154 ;  /* 0x0000009a94157220 */ /* 0x001fc60000400000 */
[----:B------:R0:W-:Y:S01]  /*7d30*/  @P1 STG.E desc[UR36][R10.64+0x1c0], R15 ;  /* 0x0001c00f0a001986 */ /* 0x0001e2000c101924 */
[----:B------:R-:W-:-:S03]  /*7d40*/  ISETP.GT.AND P1, PT, R3, 0x80, PT ;  /* 0x000000800300780c */ /* 0x000fc60003f24270 */
[----:B------:R-:W-:Y:S01]  /*7d50*/  @P3 STG.E desc[UR36][R10.64+0x1c4], R147 ;  /* 0x0001c4930a003986 */ /* 0x000fe2000c101924 */
[C---:B------:R-:W-:Y:S02]  /*7d60*/  ISETP.GT.AND P3, PT, R0.reuse, 0x78, P2 ;  /* 0x000000780000780c */ /* 0x040fe40001764270 */
[----:B------:R-:W-:Y:S01]  /*7d70*/  ISETP.GT.AND P2, PT, R0, 0x79, P2 ;  /* 0x000000790000780c */ /* 0x000fe20001744270 */
[----:B------:R-:W-:Y:S01]  /*7d80*/  @P4 STG.E desc[UR36][R8.64+0x1e0], R21 ;  /* 0x0001e01508004986 */ /* 0x000fe2000c101924 */
[----:B------:R-:W-:-:S03]  /*7d90*/  IADD3 R12, P4, P5, R7, R8, R23 ;  /* 0x00000008070c7210 */ /* 0x000fc60007d9e017 */
[----:B------:R2:W-:Y:S01]  /*7da0*/  @P0 STG.E desc[UR36][R8.64+0x1e4], R149 ;  /* 0x0001e49508000986 */ /* 0x0005e2000c101924 */
[----:B------:R-:W-:Y:S01]  /*7db0*/  ISETP.GT.AND P0, PT, R3, 0x88, PT ;  /* 0x000000880300780c */ /* 0x000fe20003f04270 */
[-C--:B------:R-:W-:Y:S01]  /*7dc0*/  FMUL R3, R150, R154.reuse ;  /* 0x0000009a96037220 */ /* 0x080fe20000400000 */
[----:B-1----:R-:W-:Y:S01]  /*7dd0*/  IADD3.X R13, R6, R9, R5, P4, P5 ;  /* 0x00000009060d7210 */ /* 0x002fe200027ea405 */
[----:B0-----:R-:W-:Y:S01]  /*7de0*/  FMUL R15, R24, R154 ;  /* 0x0000009a180f7220 */ /* 0x001fe20000400000 */
[C---:B------:R-:W-:Y:S02]  /*7df0*/  ISETP.GT.AND P4, PT, R0.reuse, RZ, P1 ;  /* 0x000000ff0000720c */ /* 0x040fe40000f84270 */
[----:B------:R-:W-:Y:S01]  /*7e00*/  IADD3 R4, P5, R23, R8, RZ ;  /* 0x0000000817047210 */ /* 0x000fe20007fbe0ff */
[----:B------:R0:W-:Y:S01]  /*7e10*/  @P3 STG.E desc[UR36][R10.64+0x1e0], R3 ;  /* 0x0001e0030a003986 */ /* 0x0001e2000c101924 */
[----:B------:R-:W-:-:S03]  /*7e20*/  ISETP.GT.AND P3, PT, R0, 0x1, P1 ;  /* 0x000000010000780c */ /* 0x000fc60000f64270 */
[----:B------:R-:W-:Y:S01]  /*7e30*/  IMAD.X R5, R5, 0x1, R9, P5 ;  /* 0x0000000105057824 */ /* 0x000fe200028e0609 */
[----:B------:R1:W-:Y:S01]  /*7e40*/  @P2 STG.E desc[UR36][R10.64+0x1e4], R151 ;  /* 0x0001e4970a002986 */ /* 0x0003e2000c101924 */
[C---:B------:R-:W-:Y:S02]  /*7e50*/  ISETP.GT.AND P2, PT, R0.reuse, RZ, P0 ;  /* 0x000000ff0000720c */ /* 0x040fe40000744270 */
[----:B------:R-:W-:Y:S02]  /*7e60*/  ISETP.GT.AND P5, PT, R0, 0x1, P0 ;  /* 0x000000010000780c */ /* 0x000fe400007a4270 */
[----:B------:R3:W-:Y:S01]  /*7e70*/  @P4 STG.E desc[UR36][R4.64], R15 ;  /* 0x0000000f04004986 */ /* 0x0007e2000c101924 */
[C---:B--2---:R-:W-:Y:S01]  /*7e80*/  IADD3 R8, P4, R7.reuse, R4, RZ ;  /* 0x0000000407087210 */ /* 0x044fe20007f9e0ff */
[----:B0-----:R-:W-:Y:S02]  /*7e90*/  FMUL R3, R26, R154 ;  /* 0x0000009a1a037220 */ /* 0x001fe40000400000 */
[----:B------:R-:W-:Y:S01]  /*7ea0*/  @P3 STG.E desc[UR36][R4.64+0x4], R25 ;  /* 0x0000041904003986 */ /* 0x000fe2000c101924 */
[----:B------:R-:W-:Y:S01]  /*7eb0*/  ISETP.GT.AND P3, PT, R0, 0x8, P1 ;  /* 0x000000080000780c */ /* 0x000fe20000f64270 */
[----:B------:R-:W-:Y:S01]  /*7ec0*/  IMAD.X R9, R6, 0x1, R5, P4 ;  /* 0x0000000106097824 */ /* 0x000fe200020e0605 */
[----:B-1----:R-:W-:Y:S01]  /*7ed0*/  IADD3 R10, P4, R7, R4, RZ ;  /* 0x00000004070a7210 */ /* 0x002fe20007f9e0ff */
[----:B------:R-:W-:-:S03]  /*7ee0*/  FMUL R7, R28, R154 ;  /* 0x0000009a1c077220 */ /* 0x000fc60000400000 */
[----:B------:R0:W-:Y:S01]  /*7ef0*/  @P2 STG.E desc[UR36][R8.64], R3 ;  /* 0x0000000308002986 */ /* 0x0001e2000c101924 */
[----:B------:R-:W-:Y:S01]  /*7f00*/  ISETP.GT.AND P2, PT, R0, 0x8, P0 ;  /* 0x000000080000780c */ /* 0x000fe20000744270 */
[-C--:B---3--:R-:W-:Y:S01]  /*7f10*/  FMUL R15, R30, R154.reuse ;  /* 0x0000009a1e0f7220 */ /* 0x088fe20000400000 */
[----:B------:R-:W-:Y:S01]  /*7f20*/  IADD3.X R11, R6, R5, RZ, P4, !PT ;  /* 0x00000005060b7210 */ /* 0x000fe200027fe4ff */
[----:B------:R1:W-:Y:S01]  /*7f30*/  @P5 STG.E desc[UR36][R8.64+0x4], R27 ;  /* 0x0000041b08005986 */ /* 0x0003e2000c101924 */
[C---:B------:R-:W-:Y:S02]  /*7f40*/  ISETP.GT.AND P5, PT, R0.reuse, 0x9, P1 ;  /* 0x000000090000780c */ /* 0x040fe40000fa4270 */
[C---:B------:R-:W-:Y:S01]  /*7f50*/  ISETP.GT.AND P4, PT, R0.reuse, 0x11, P1 ;  /* 0x000000110000780c */ /* 0x040fe20000f84270 */
[----:B------:R-:W-:Y:S01]  /*7f60*/  @P3 STG.E desc[UR36][R4.64+0x20], R7 ;  /* 0x0000200704003986 */ /* 0x000fe2000c101924 */
[----:B------:R-:W-:Y:S01]  /*7f70*/  ISETP.GT.AND P3, PT, R0, 0x9, P0 ;  /* 0x000000090000780c */ /* 0x000fe20000764270 */
[-C--:B0-----:R-:W-:Y:S01]  /*7f80*/  FMUL R3, R32, R154.reuse ;  /* 0x0000009a20037220 */ /* 0x081fe20000400000 */
[----:B-1----:R-:W-:-:S07]  /*7f90*/  FMUL R9, R34, R154 ;  /* 0x0000009a22097220 */ /* 0x002fce0000400000 */
[----:B------:R-:W-:Y:S01]  /*7fa0*/  @P5 STG.E desc[UR36][R4.64+0x24], R29 ;  /* 0x0000241d04005986 */ /* 0x000fe2000c101924 */
[----:B------:R-:W-:-:S03]  /*7fb0*/  ISETP.GT.AND P5, PT, R0, 0x10, P1 ;  /* 0x000000100000780c */ /* 0x000fc60000fa4270 */
[----:B------:R0:W-:Y:S01]  /*7fc0*/  @P2 STG.E desc[UR36][R10.64+0x20], R15 ;  /* 0x0000200f0a002986 */ /* 0x0001e2000c101924 */
[----:B------:R-:W-:-:S03]  /*7fd0*/  ISETP.GT.AND P2, PT, R0, 0x10, P0 ;  /* 0x000000100000780c */ /* 0x000fc60000744270 */
[----:B------:R-:W-:Y:S01]  /*7fe0*/  @P3 STG.E desc[UR36][R12.64+0x24], R31 ;  /* 0x0000241f0c003986 */ /* 0x000fe2000c101924 */
[----:B------:R-:W-:-:S03]  /*7ff0*/  ISETP.GT.AND P3, PT, R0, 0x11, P0 ;  /* 0x000000110000780c */ /* 0x000fc60000764270 */
[----:B------:R-:W-:Y:S01]  /*8000*/  @P4 STG.E desc[UR36][R4.64+0x44], R33 ;  /* 0x0000442104004986 */ /* 0x000fe2000c101924 */
[----:B------:R-:W-:-:S03]  /*8010*/  ISETP.GT.AND P4, PT, R0, 0x18, P1 ;  /* 0x000000180000780c */ /* 0x000fc60000f84270 */
[----:B------:R1:W-:Y:S01]  /*8020*/  @P5 STG.E desc[UR36][R4.64+0x40], R3 ;  /* 0x0000400304005986 */ /* 0x0003e2000c101924 */
[----:B------:R-:W-:Y:S01]  /*8030*/  ISETP.GT.AND P5, PT, R0, 0x19, P1 ;  /* 0x000000190000780c */ /* 0x000fe20000fa4270 */
[----:B------:R-:W-:Y:S02]  /*8040*/  @P2 IMAD.MOV.U32 R6, RZ, RZ, R12 ;  /* 0x000000ffff062224 */ /* 0x000fe400078e000c */
[----:B0-----:R-:W-:Y:S01]  /*8050*/  FMUL R11, R36, R154 ;  /* 0x0000009a240b7220 */ /* 0x001fe20000400000 */
[----:B------:R-:W-:-:S05]  /*8060*/  @P2 IMAD.MOV.U32 R7, RZ, RZ, R13 ;  /* 0x000000ffff072224 */ /* 0x000fca00078e000d */
[----:B------:R0:W-:Y:S01]  /*8070*/  @P2 STG.E desc[UR36][R6.64+0x40], R9 ;  /* 0x0000400906002986 */ /* 0x0001e2000c101924 */
[----:B------:R-:W-:Y:S01]  /*8080*/  ISETP.GT.AND P2, PT, R0, 0x18, P0 ;  /* 0x000000180000780c */ /* 0x000fe20000744270 */
[----:B-1----:R-:W-:Y:S01]  /*8090*/  FMUL R3, R38, R154 ;  /* 0x0000009a26037220 */ /* 0x002fe20000400000 */
[----:B0-----:R-:W-:Y:S01]  /*80a0*/  @P3 MOV R6, R12 ;  /* 0x0000000c00063202 */ /* 0x001fe20000000f00 */
[----:B------:R-:W-:Y:S02]  /*80b0*/  @P3 IMAD.MOV.U32 R7, RZ, RZ, R13 ;  /* 0x000000ffff073224 */ /* 0x000fe400078e000d */
[----:B------:R-:W-:-:S03]  /*80c0*/  FMUL R9, R40, R154 ;  /* 0x0000009a28097220 */ /* 0x000fc60000400000 */
[----:B------:R0:W-:Y:S01]  /*80d0*/  @P3 STG.E desc[UR36][R6.64+0x44], R35 ;  /* 0x0000442306003986 */ /* 0x0001e2000c101924 */
[----:B------:R-:W-:-:S03]  /*80e0*/  ISETP.GT.AND P3, PT, R0, 0x19, P0 ;  /* 0x000000190000780c */ /* 0x000fc60000764270 */
[----:B------:R1:W-:Y:S01]  /*80f0*/  @P4 STG.E desc[UR36][R4.64+0x60], R11 ;  /* 0x0000600b04004986 */ /* 0x0003e2000c101924 */
[----:B------:R-:W-:-:S03]  /*8100*/  ISETP.GT.AND P4, PT, R0, 0x20, P1 ;  /* 0x000000200000780c */ /* 0x000fc60000f84270 */
[----:B------:R-:W-:Y:S01]  /*8110*/  @P5 STG.E desc[UR36][R4.64+0x64], R37 ;  /* 0x0000642504005986 */ /* 0x000fe2000c101924 */
[----:B------:R-:W-:Y:S01]  /*8120*/  ISETP.GT.AND P5, PT, R0, 0x21, P1 ;  /* 0x000000210000780c */ /* 0x000fe20000fa4270 */
[----:B0-----:R-:W-:Y:S01]  /*8130*/  @P2 IMAD.MOV.U32 R6, RZ, RZ, R12 ;  /* 0x000000ffff062224 */ /* 0x001fe200078e000c */
[----:B------:R-:W-:Y:S01]  /*8140*/  @P2 MOV R7, R13 ;  /* 0x0000000d00072202 */ /* 0x000fe20000000f00 */
[----:B-1----:R-:W-:-:S04]  /*8150*/  FMUL R11, R42, R154 ;  /* 0x0000009a2a0b7220 */ /* 0x002fc80000400000 */
[----:B------:R0:W-:Y:S01]  /*8160*/  @P2 STG.E desc[UR36][R6.64+0x60], R3 ;  /* 0x0000600306002986 */ /* 0x0001e2000c101924 */
[----:B------:R-:W-:Y:S01]  /*8170*/  ISETP.GT.AND P2, PT, R0, 0x20, P0 ;  /* 0x000000200000780c */ /* 0x000fe20000744270 */
[----:B0-----:R-:W-:Y:S02]  /*8180*/  @P3 IMAD.MOV.U32 R6, RZ, RZ, R12 ;  /* 0x000000ffff063224 */ /* 0x001fe400078e000c */
[----:B------:R-:W-:Y:S01]  /*8190*/  FMUL R3, R44, R154 ;  /* 0x0000009a2c037220 */ /* 0x000fe20000400000 */
[----:B------:R-:W-:-:S05]  /*81a0*/  @P3 IMAD.MOV.U32 R7, RZ, RZ, R13 ;  /* 0x000000ffff073224 */ /* 0x000fca00078e000d */
[----:B------:R0:W-:Y:S01]  /*81b0*/  @P3 STG.E desc[UR36][R6.64+0x64], R39 ;  /* 0x0000642706003986 */ /* 0x0001e2000c101924 */
[----:B------:R-:W-:-:S03]  /*81c0*/  ISETP.GT.AND P3, PT, R0, 0x21, P0 ;  /* 0x000000210000780c */ /* 0x000fc60000764270 */
[----:B------:R1:W-:Y:S01]  /*81d0*/  @P4 STG.E desc[UR36][R4.64+0x80], R9 ;  /* 0x0000800904004986 */ /* 0x0003e2000c101924 */
[----:B------:R-:W-:-:S03]  /*81e0*/  ISETP.GT.AND P4, PT, R0, 0x28, P1 ;  /* 0x000000280000780c */ /* 0x000fc60000f84270 */
[----:B------:R-:W-:Y:S01]  /*81f0*/  @P5 STG.E desc[UR36][R4.64+0x84], R41 ;  /* 0x0000842904005986 */ /* 0x000fe2000c101924 */
[----:B------:R-:W-:Y:S02]  /*8200*/  ISETP.GT.AND P5, PT, R0, 0x29, P1 ;  /* 0x000000290000780c */ /* 0x000fe40000fa4270 */
[----:B0-----:R-:W-:Y:S01]  /*8210*/  @P2 MOV R6, R12 ;  /* 0x0000000c00062202 */ /* 0x001fe20000000f00 */
[----:B------:R-:W-:Y:S02]  /*8220*/  @P2 IMAD.MOV.U32 R7, RZ, RZ, R13 ;  /* 0x000000ffff072224 */ /* 0x000fe400078e000d */
[----:B-1----:R-:W-:-:S03]  /*8230*/  FMUL R9, R46, R154 ;  /* 0x0000009a2e097220 */ /* 0x002fc60000400000 */
[----:B------:R0:W-:Y:S01]  /*8240*/  @P2 STG.E desc[UR36][R6.64+0x80], R11 ;  /* 0x0000800b06002986 */ /* 0x0001e2000c101924 */
[----:B------:R-:W-:Y:S01]  /*8250*/  ISETP.GT.AND P2, PT, R0, 0x28, P0 ;  /* 0x000000280000780c */ /* 0x000fe20000744270 */
[----:B0-----:R-:W-:Y:S01]  /*8260*/  @P3 IMAD.MOV.U32 R6, RZ, RZ, R12 ;  /* 0x000000ffff063224 */ /* 0x001fe200078e000c */
[----:B------:R-:W-:Y:S01]  /*8270*/  @P3 MOV R7, R13 ;  /* 0x0000000d00073202 */ /* 0x000fe20000000f00 */
[----:B------:R-:W-:-:S04]  /*8280*/  FMUL R11, R48, R154 ;  /* 0x0000009a300b7220 */ /* 0x000fc80000400000 */
[----:B------:R0:W-:Y:S01]  /*8290*/  @P3 STG.E desc[UR36][R6.64+0x84], R43 ;  /* 0x0000842b06003986 */ /* 0x0001e2000c101924 */
[----:B------:R-:W-:-:S03]  /*82a0*/  ISETP.GT.AND P3, PT, R0, 0x29, P0 ;  /* 0x000000290000780c */ /* 0x000fc60000764270 */
[----:B------:R1:W-:Y:S01]  /*82b0*/  @P4 STG.E desc[UR36][R4.64+0xa0], R3 ;  /* 0x0000a00304004986 */ /* 0x0003e2000c101924 */
[----:B------:R-:W-:-:S03]  /*82c0*/  ISETP.GT.AND P4, PT, R0, 0x30, P1 ;  /* 0x000000300000780c */ /* 0x000fc60000f84270 */
[----:B------:R-:W-:Y:S01]  /*82d0*/  @P5 STG.E desc[UR36][R4.64+0xa4], R45 ;  /* 0x0000a42d04005986 */ /* 0x000fe2000c101924 */
[----:B------:R-:W-:Y:S01]  /*82e0*/  ISETP.GT.AND P5, PT, R0, 0x31, P1 ;  /* 0x000000310000780c */ /* 0x000fe20000fa4270 */
[----:B0-----:R-:W-:Y:S02]  /*82f0*/  @P2 IMAD.MOV.U32 R6, RZ, RZ, R12 ;  /* 0x000000ffff062224 */ /* 0x001fe400078e000c */
[----:B------:R-:W-:Y:S02]  /*8300*/  @P2 IMAD.MOV.U32 R7, RZ, RZ, R13 ;  /* 0x000000ffff072224 */ /* 0x000fe400078e000d */
[----:B-1----:R-:W-:-:S03]  /*8310*/  FMUL R3, R50, R154 ;  /* 0x0000009a32037220 */ /* 0x002fc60000400000 */
[----:B------:R0:W-:Y:S01]  /*8320*/  @P2 STG.E desc[UR36][R6.64+0xa0], R9 ;  /* 0x0000a00906002986 */ /* 0x0001e2000c101924 */
[----:B------:R-:W-:Y:S02]  /*8330*/  ISETP.GT.AND P2, PT, R0, 0x30, P0 ;  /* 0x000000300000780c */ /* 0x000fe40000744270 */
        /* <DEDUP_REMOVED lines=118> */
[C---:B------:R-:W-:Y:S02]  /*8aa0*/  ISETP.GT.AND P4, PT, R0.reuse, 0x71, P0 ;  /* 0x000000710000780c */ /* 0x040fe40000784270 */
[C---:B------:R-:W-:Y:S01]  /*8ab0*/  ISETP.GT.AND P0, PT, R0.reuse, 0x79, P0 ;  /* 0x000000790000780c */ /* 0x040fe20000704270 */
[----:B------:R-:W-:Y:S01]  /*8ac0*/  @P2 STG.E desc[UR36][R4.64+0x1c4], R81 ;  /* 0x0001c45104002986 */ /* 0x000fe2000c101924 */
[C---:B------:R-:W-:Y:S02]  /*8ad0*/  ISETP.GT.AND P2, PT, R0.reuse, 0x78, P1 ;  /* 0x000000780000780c */ /* 0x040fe40000f44270 */
[----:B------:R-:W-:-:S03]  /*8ae0*/  ISETP.GT.AND P1, PT, R0, 0x79, P1 ;  /* 0x000000790000780c */ /* 0x000fc60000f24270 */
[----:B0-----:R-:W-:Y:S02]  /*8af0*/  @P3 IMAD.MOV.U32 R6, RZ, RZ, R12 ;  /* 0x000000ffff063224 */ /* 0x001fe400078e000c */
[----:B------:R-:W-:Y:S02]  /*8b00*/  @P3 IMAD.MOV.U32 R7, RZ, RZ, R13 ;  /* 0x000000ffff073224 */ /* 0x000fe400078e000d */
[----:B-1----:R-:W-:-:S03]  /*8b10*/  FMUL R11, R86, R154 ;  /* 0x0000009a560b7220 */ /* 0x002fc60000400000 */
[----:B------:R0:W-:Y:S02]  /*8b20*/  @P3 STG.E desc[UR36][R6.64+0x1c0], R3 ;  /* 0x0001c00306003986 */ /* 0x0001e4000c101924 */
[----:B0-----:R-:W-:Y:S01]  /*8b30*/  @P4 MOV R6, R12 ;  /* 0x0000000c00064202 */ /* 0x001fe20000000f00 */
[----:B------:R-:W-:-:S05]  /*8b40*/  @P4 IMAD.MOV.U32 R7, RZ, RZ, R13 ;  /* 0x000000ffff074224 */ /* 0x000fca00078e000d */
[----:B------:R-:W-:Y:S04]  /*8b50*/  @P4 STG.E desc[UR36][R6.64+0x1c4], R83 ;  /* 0x0001c45306004986 */ /* 0x000fe8000c101924 */
[----:B------:R-:W-:Y:S04]  /*8b60*/  @P2 STG.E desc[UR36][R4.64+0x1e0], R9 ;  /* 0x0001e00904002986 */ /* 0x000fe8000c101924 */
[----:B------:R0:W-:Y:S02]  /*8b70*/  @P1 STG.E desc[UR36][R4.64+0x1e4], R85 ;  /* 0x0001e45504001986 */ /* 0x0001e4000c101924 */
[----:B0-----:R-:W-:Y:S01]  /*8b80*/  @P5 IMAD.MOV.U32 R4, RZ, RZ, R12 ;  /* 0x000000ffff045224 */ /* 0x001fe200078e000c */
[----:B------:R-:W-:-:S05]  /*8b90*/  @P5 MOV R5, R13 ;  /* 0x0000000d00055202 */ /* 0x000fca0000000f00 */
[----:B------:R0:W-:Y:S04]  /*8ba0*/  @P5 STG.E desc[UR36][R4.64+0x1e0], R11 ;  /* 0x0001e00b04005986 */ /* 0x0001e8000c101924 */
[----:B------:R0:W-:Y:S02]  /*8bb0*/  @P0 STG.E desc[UR36][R12.64+0x1e4], R87 ;  /* 0x0001e4570c000986 */ /* 0x0001e4000c101924 */
.L_x_280:
[----:B------:R-:W-:Y:S05]  /*8bc0*/  BSYNC B0 ;  /* 0x0000000000007941 */ /* 0x000fea0003800000 */
.L_x_28:
[----:B------:R-:W-:Y:S01]  /*8bd0*/  ULDC UR4, c[0x0][0xc] ;  /* 0x0000030000047ab9 */ /* 0x000fe20000000800 */
[----:B------:R-:W-:Y:S01]  /*8be0*/  ULDC UR5, c[0x0][0x10] ;  /* 0x0000040000057ab9 */ /* 0x000fe20000000800 */
[----:B0-----:R-:W0:Y:S01]  /*8bf0*/  LDC R3, c[0x0][0x14] ;  /* 0x00000500ff037b82 */ /* 0x001e220000000800 */
[----:B------:R-:W-:Y:S01]  /*8c00*/  UIMAD.WIDE.U32 UR4, UR4, UR5, URZ ;  /* 0x00000005040472a5 */ /* 0x000fe2000f8e003f */
[----:B------:R-:W-:Y:S01]  /*8c10*/  PRMT R0, RZ, 0x7610, R0 ;  /* 0x00007610ff007816 */ /* 0x000fe20000000000 */
[----:B------:R-:W-:Y:S01]  /*8c20*/  IMAD.MOV.U32 R153, RZ, RZ, -0x1 ;  /* 0xffffffffff997424 */ /* 0x000fe200078e00ff */
[----:B------:R-:W-:-:S03]  /*8c30*/  MOV R23, 0xffffffff ;  /* 0xffffffff00177802 */ /* 0x000fc60000000f00 */
[----:B0-----:R-:W-:-:S04]  /*8c40*/  IMAD.WIDE.U32 R16, R3, UR4, R16 ;  /* 0x0000000403107c25 */ /* 0x001fc8000f8e0010 */
[----:B------:R-:W-:Y:S01]  /*8c50*/  IMAD R3, R3, UR5, RZ ;  /* 0x0000000503037c24 */ /* 0x000fe2000f8e02ff */
[----:B------:R-:W-:Y:S02]  /*8c60*/  ULDC.64 UR4, c[0x0][0x650] ;  /* 0x0001940000047ab9 */ /* 0x000fe40000000a00 */
[----:B------:R-:W-:Y:S01]  /*8c70*/  ISETP.GE.U32.AND P0, PT, R16, UR4, PT ;  /* 0x0000000410007c0c */ /* 0x000fe2000bf06070 */
[----:B------:R-:W-:-:S05]  /*8c80*/  IMAD.IADD R17, R17, 0x1, R3 ;  /* 0x0000000111117824 */ /* 0x000fca00078e0203 */
[----:B------:R-:W-:-:S13]  /*8c90*/  ISETP.GE.U32.AND.EX P0, PT, R17, UR5, PT, P0 ;  /* 0x0000000511007c0c */ /* 0x000fda000bf06100 */
[----:B------:R-:W-:Y:S05]  /*8ca0*/  @P0 BRA `(.L_x_281) ;  /* 0x0000000400640947 */ /* 0x000fea0003800000 */
[----:B------:R-:W0:Y:S01]  /*8cb0*/  S2R R12, SR_CTAID.X ;  /* 0x00000000000c7919 */ /* 0x000e220000002500 */
[----:B--2---:R-:W2:Y:S01]  /*8cc0*/  LDC.64 R10, c[0x0][0x628] ;  /* 0x00018a00ff0a7b82 */ /* 0x004ea20000000a00 */
[----:B------:R-:W-:Y:S01]  /*8cd0*/  ULDC UR4, c[0x0][0x150] ;  /* 0x0000540000047ab9 */ /* 0x000fe20000000800 */
[----:B------:R-:W-:Y:S01]  /*8ce0*/  IMAD.MOV.U32 R8, RZ, RZ, R16 ;  /* 0x000000ffff087224 */ /* 0x000fe200078e0010 */
[----:B------:R-:W0:Y:S01]  /*8cf0*/  S2R R24, SR_CTAID.Y ;  /* 0x0000000000187919 */ /* 0x000e220000002600 */
[----:B------:R-:W-:-:S04]  /*8d00*/  MOV R9, R17 ;  /* 0x0000001100097202 */ /* 0x000fc80000000f00 */
[----:B------:R-:W1:Y:S08]  /*8d10*/  LDC R21, c[0x0][0x144] ;  /* 0x00005100ff157b82 */ /* 0x000e700000000800 */
[----:B------:R-:W1:Y:S08]  /*8d20*/  LDC R0, c[0x0][0x630] ;  /* 0x00018c00ff007b82 */ /* 0x000e700000000800 */
[----:B------:R-:W1:Y:S01]  /*8d30*/  LDC.64 R14, c[0x0][0x620] ;  /* 0x00018800ff0e7b82 */ /* 0x000e620000000a00 */
[----:B--2---:R-:W-:-:S04]  /*8d40*/  ISETP.NE.U32.AND P0, PT, R10, RZ, PT ;  /* 0x000000ff0a00720c */ /* 0x004fc80003f05070 */
[----:B------:R-:W-:Y:S02]  /*8d50*/  ISETP.NE.AND.EX P0, PT, R11, RZ, PT, P0 ;  /* 0x000000ff0b00720c */ /* 0x000fe40003f05300 */
[----:B0-----:R-:W-:-:S05]  /*8d60*/  I2FP.F32.U32 R3, R12 ;  /* 0x0000000c00037245 */ /* 0x001fca0000201000 */
[----:B------:R-:W-:-:S04]  /*8d70*/  FMUL R3, R3, UR4 ;  /* 0x0000000403037c20 */ /* 0x000fc80008400000 */
[----:B------:R0:W2:Y:S02]  /*8d80*/  F2I.U32.TRUNC.NTZ R20, R3 ;  /* 0x0000000300147305 */ /* 0x0000a4000020f000 */
[----:B------:R-:W-:Y:S05]  /*8d90*/  @!P0 BRA `(.L_x_282) ;  /* 0x0000000000288947 */ /* 0x000fea0003800000 */
[----:B0-----:R-:W0:Y:S02]  /*8da0*/  LDC R3, c[0x0][0x634] ;  /* 0x00018d00ff037b82 */ /* 0x001e240000000800 */
[----:B0-----:R-:W-:-:S05]  /*8db0*/  IADD3 R3, P0, R16, R3, RZ ;  /* 0x0000000310037210 */ /* 0x001fca0007f1e0ff */
[----:B------:R-:W-:-:S04]  /*8dc0*/  IMAD.X R13, RZ, RZ, R17, P0 ;  /* 0x000000ffff0d7224 */ /* 0x000fc800000e0611 */
[----:B------:R-:W-:-:S04]  /*8dd0*/  IMAD.WIDE.U32 R4, R13, R10, RZ ;  /* 0x0000000a0d047225 */ /* 0x000fc800078e00ff */
[----:B---3--:R-:W-:-:S04]  /*8de0*/  IMAD.WIDE.U32 R6, P0, R3, R11, R4 ;  /* 0x0000000b03067225 */ /* 0x008fc80007800004 */
[----:B------:R-:W-:Y:S01]  /*8df0*/  IMAD.WIDE.U32 R4, R3, R10, RZ ;  /* 0x0000000a03047225 */ /* 0x000fe200078e00ff */
[----:B------:R-:W-:-:S03]  /*8e00*/  IADD3.X R9, RZ, RZ, RZ, P0, !PT ;  /* 0x000000ffff097210 */ /* 0x000fc600007fe4ff */
[----:B------:R-:W-:Y:S01]  /*8e10*/  IMAD.MOV.U32 R8, RZ, RZ, R7 ;  /* 0x000000ffff087224 */ /* 0x000fe200078e0007 */
[----:B------:R-:W-:-:S05]  /*8e20*/  IADD3 RZ, P0, R5, R6, RZ ;  /* 0x0000000605ff7210 */ /* 0x000fca0007f1e0ff */
[----:B------:R-:W-:-:S08]  /*8e30*/  IMAD.WIDE.U32.X R8, R13, R11, R8, P0 ;  /* 0x0000000b0d087225 */ /* 0x000fd000000e0408 */
.L_x_282:
[----:B---3--:R-:W3:Y:S01]  /*8e40*/  LDC.64 R28, c[0x0][0x640] ;  /* 0x00019000ff1c7b82 */ /* 0x008ee20000000a00 */
[-CC-:B-1----:R-:W-:Y:S01]  /*8e50*/  SHF.R.U64 R23, R8, R0.reuse, R9.reuse ;  /* 0x0000000008177219 */ /* 0x182fe20000001209 */
[----:B--2---:R-:W-:Y:S01]  /*8e60*/  IMAD.MOV R20, RZ, RZ, -R20 ;  /* 0x000000ffff147224 */ /* 0x004fe200078e0a14 */
[----:B------:R-:W-:Y:S01]  /*8e70*/  SHF.R.U32.HI R0, RZ, R0, R9 ;  /* 0x00000000ff007219 */ /* 0x000fe20000011609 */
[----:B------:R-:W-:Y:S01]  /*8e80*/  ULDC UR4, c[0x0][0x154] ;  /* 0x0000550000047ab9 */ /* 0x000fe20000000800 */
[----:B0-----:R-:W-:Y:S01]  /*8e90*/  IADD3 R3, P0, RZ, -R23, RZ ;  /* 0x80000017ff037210 */ /* 0x001fe20007f1e0ff */
[----:B------:R-:W-:Y:S01]  /*8ea0*/  IMAD R21, R21, R20, R12 ;  /* 0x0000001415157224 */ /* 0x000fe200078e020c */
[----:B------:R-:W-:Y:S01]  /*8eb0*/  MOV R7, 0x1 ;  /* 0x0000000100077802 */ /* 0x000fe20000000f00 */
[----:B------:R-:W0:Y:S01]  /*8ec0*/  LDC R6, c[0x0][0x618] ;  /* 0x00018600ff067b82 */ /* 0x000e220000000800 */
[----:B------:R-:W-:-:S05]  /*8ed0*/  IADD3.X R5, RZ, ~R0, RZ, P0, !PT ;  /* 0x80000000ff057210 */ /* 0x000fca00007fe4ff */
[-C--:B------:R-:W-:Y:S02]  /*8ee0*/  IMAD R0, R5, R14.reuse, RZ ;  /* 0x0000000e05007224 */ /* 0x080fe400078e02ff */
[----:B------:R-:W1:Y:S01]  /*8ef0*/  LDC R8, c[0x0][0x608] ;  /* 0x00018200ff087b82 */ /* 0x000e620000000800 */
[----:B------:R-:W-:-:S04]  /*8f00*/  IMAD.WIDE.U32 R4, R3, R14, R16 ;  /* 0x0000000e03047225 */ /* 0x000fc800078e0010 */
[----:B------:R-:W-:Y:S01]  /*8f10*/  IMAD R3, R3, R15, R0 ;  /* 0x0000000f03037224 */ /* 0x000fe200078e0200 */
[----:B------:R-:W-:Y:S02]  /*8f20*/  I2FP.F32.U32 R0, R24 ;  /* 0x0000001800007245 */ /* 0x000fe40000201000 */
[----:B------:R-:W2:Y:S01]  /*8f30*/  LDC R26, c[0x0][0x658] ;  /* 0x00019600ff1a7b82 */ /* 0x000ea20000000800 */
[----:B---3--:R-:W-:Y:S02]  /*8f40*/  ISETP.NE.U32.AND P0, PT, R28, RZ, PT ;  /* 0x000000ff1c00720c */ /* 0x008fe40003f05070 */
[----:B------:R-:W-:Y:S01]  /*8f50*/  IADD3 R3, R5, R3, RZ ;  /* 0x0000000305037210 */ /* 0x000fe20007ffe0ff */
[----:B------:R-:W-:Y:S01]  /*8f60*/  FMUL R0, R0, UR4 ;  /* 0x0000000400007c20 */ /* 0x000fe20008400000 */
[----:B------:R-:W-:Y:S01]  /*8f70*/  ISETP.NE.AND.EX P0, PT, R29, RZ, PT, P0 ;  /* 0x000000ff1d00720c */ /* 0x000fe20003f05300 */
[----:B------:R-:W-:Y:S02]  /*8f80*/  IMAD.MOV.U32 R5, RZ, RZ, -0x1 ;  /* 0xffffffffff057424 */ /* 0x000fe400078e00ff */
[----:B------:R-:W3:Y:S01]  /*8f90*/  LDC R15, c[0x0][0x148] ;  /* 0x00005200ff0f7b82 */ /* 0x000ee20000000800 */
[-CC-:B0-----:R-:W-:Y:S01]  /*8fa0*/  SHF.R.U64 R12, R4, R6.reuse, R3.reuse ;  /* 0x00000006040c7219 */ /* 0x181fe20000001203 */
[----:B------:R0:W0:Y:S01]  /*8fb0*/  F2I.U32.TRUNC.NTZ R13, R0 ;  /* 0x00000000000d7305 */ /* 0x000022000020f000 */
[----:B------:R-:W-:-:S05]  /*8fc0*/  SHF.R.U32.HI R3, RZ, R6, R3 ;  /* 0x00000006ff037219 */ /* 0x000fca0000011603 */
[----:B------:R-:W0:Y:S01]  /*8fd0*/  LDC R20, c[0x0][0x600] ;  /* 0x00018000ff147b82 */ /* 0x000e220000000800 */
[-CC-:B-1----:R-:W-:Y:S02]  /*8fe0*/  SHF.R.U64 R10, R12, R8.reuse, R3.reuse ;  /* 0x000000080c0a7219 */ /* 0x182fe40000001203 */
[----:B------:R-:W-:-:S05]  /*8ff0*/  SHF.R.U32.HI R3, RZ, R8, R3 ;  /* 0x00000008ff037219 */ /* 0x000fca0000011603 */
[----:B------:R-:W1:Y:S01]  /*9000*/  LDC R27, c[0x0][0x648] ;  /* 0x00019200ff1b7b82 */ /* 0x000e620000000800 */
[-C--:B--2---:R-:W-:Y:S02]  /*9010*/  SHF.L.U32 R4, R5, R26.reuse, RZ ;  /* 0x0000001a05047219 */ /* 0x084fe400000006ff */
[--C-:B------:R-:W-:Y:S02]  /*9020*/  SHF.R.U64 R14, R10, R26, R3.reuse ;  /* 0x0000001a0a0e7219 */ /* 0x100fe40000001203 */
[----:B------:R-:W-:Y:S02]  /*9030*/  LOP3.LUT R25, RZ, R4, RZ, 0x33, !PT ;  /* 0x00000004ff197212 */ /* 0x000fe400078e33ff */
[-C--:B------:R-:W-:Y:S01]  /*9040*/  SHF.R.U32.HI R5, RZ, R26.reuse, R3 ;  /* 0x0000001aff057219 */ /* 0x080fe20000011603 */
[----:B------:R-:W2:Y:S01]  /*9050*/  LDC R30, c[0x0][0x638] ;  /* 0x00018e00ff1e7b82 */ /* 0x000ea20000000800 */
[----:B------:R-:W-:Y:S01]  /*9060*/  SHF.L.U32 R152, R7, R26, RZ ;  /* 0x0000001a07987219 */ /* 0x000fe200000006ff */
[----:B------:R-:W-:-:S06]  /*9070*/  IMAD.MOV.U32 R4, RZ, RZ, R14 ;  /* 0x000000ffff047224 */ /* 0x000fcc00078e000e */
[----:B------:R-:W0:Y:S01]  /*9080*/  LDC R31, c[0x0][0x610] ;  /* 0x00018400ff1f7b82 */ /* 0x000e220000000800 */
[----:B------:R-:W-:Y:S05]  /*9090*/  @!P0 BRA `(.L_x_283) ;  /* 0x0000000000288947 */ /* 0x000fea0003800000 */
[----:B------:R-:W4:Y:S02]  /*90a0*/  LDC R3, c[0x0][0x64c] ;  /* 0x00019300ff037b82 */ /* 0x000f240000000800 */
[----:B----4-:R-:W-:-:S04]  /*90b0*/  IADD3 R3, P0, R14, R3, RZ ;  /* 0x000000030e037210 */ /* 0x010fc80007f1e0ff */
[----:B------:R-:W-:-:S05]  /*90c0*/  IADD3.X R11, RZ, R5, RZ, P0, !PT ;  /* 0x00000005ff0b7210 */ /* 0x000fca00007fe4ff */
[----:B------:R-:W-:-:S04]  /*90d0*/  IMAD.WIDE.U32 R4, R11, R28, RZ ;  /* 0x0000001c0b047225 */ /* 0x000fc800078e00ff */
[----:B------:R-:W-:-:S04]  /*90e0*/  IMAD.WIDE.U32 R6, P0, R3, R29, R4 ;  /* 0x0000001d03067225 */ /* 0x000fc80007800004 */
[----:B------:R-:W-:Y:S01]  /*90f0*/  IMAD.WIDE.U32 R4, R3, R28, RZ ;  /* 0x0000001c03047225 */ /* 0x000fe200078e00ff */
[----:B------:R-:W-:-:S03]  /*9100*/  MOV R8, R7 ;  /* 0x0000000700087202 */ /* 0x000fc60000000f00 */
[----:B------:R-:W-:Y:S01]  /*9110*/  IMAD.X R9, RZ, RZ, RZ, P0 ;  /* 0x000000ffff097224 */ /* 0x000fe200000e06ff */
[----:B------:R-:W-:-:S05]  /*9120*/  IADD3 RZ, P0, R5, R6, RZ ;  /* 0x0000000605ff7210 */ /* 0x000fca0007f1e0ff */
[----:B------:R-:W-:-:S08]  /*9130*/  IMAD.WIDE.U32.X R4, R11, R29, R8, P0 ;  /* 0x0000001d0b047225 */ /* 0x000fd000000e0408 */
.L_x_283:
[----:B------:R-:W-:Y:S01]  /*9140*/  ISETP.NE.AND P0, PT, R2, 0x1, PT ;  /* 0x000000010200780c */ /* 0x000fe20003f05270 */
[----:B0-----:R-:W-:Y:S01]  /*9150*/  IMAD.MOV R13, RZ, RZ, -R13 ;  /* 0x000000ffff0d7224 */ /* 0x001fe200078e0a0d */
[----:B-1----:R-:W-:Y:S02]  /*9160*/  SHF.R.U64 R0, R4, R27, R5 ;  /* 0x0000001b04007219 */ /* 0x002fe40000001205 */
[----:B------:R-:W-:Y:S02]  /*9170*/  LOP3.LUT R5, R10, R25, RZ, 0xc0, !PT ;  /* 0x000000190a057212 */ /* 0x000fe400078ec0ff */
[----:B------:R-:W-:Y:S01]  /*9180*/  IADD3 R7, R20, -0x1, RZ ;  /* 0xffffffff14077810 */ /* 0x000fe20007ffe0ff */
[----:B------:R-:W-:Y:S01]  /*9190*/  IMAD.MOV R3, RZ, RZ, -R0 ;  /* 0x000000ffff037224 */ /* 0x000fe200078e0a00 */
[----:B------:R-:W-:Y:S01]  /*91a0*/  MOV R4, 0x1 ;  /* 0x0000000100047802 */ /* 0x000fe20000000f00 */
[----:B------:R-:W-:Y:S01]  /*91b0*/  IMAD R152, R152, R0, R5 ;  /* 0x0000000098987224 */ /* 0x000fe200078e0205 */
[----:B------:R-:W-:Y:S01]  /*91c0*/  LOP3.LUT R5, R12, R7, RZ, 0xc0, !PT ;  /* 0x000000070c057212 */ /* 0x000fe200078ec0ff */
[----:B--2---:R-:W-:-:S02]  /*91d0*/  IMAD R0, R3, R30, R14 ;  /* 0x0000001e03007224 */ /* 0x004fc400078e020e */
[----:B---3--:R-:W-:Y:S02]  /*91e0*/  @P0 IMAD R21, R15, R13, R24 ;  /* 0x0000000d0f150224 */ /* 0x008fe400078e0218 */
[----:B------:R-:W-:Y:S01]  /*91f0*/  IMAD R3, R0, R20, R5 ;  /* 0x0000001400037224 */ /* 0x000fe200078e0205 */
[----:B------:R-:W-:Y:S01]  /*9200*/  PRMT R0, R4, 0x7610, R0 ;  /* 0x0000761004007816 */ /* 0x000fe20000000000 */
[----:B------:R-:W-:-:S05]  /*9210*/  IMAD R152, R152, R31, R21 ;  /* 0x0000001f98987224 */ /* 0x000fca00078e0215 */
[----:B------:R-:W-:Y:S02]  /*9220*/  SEL R153, R3, R152, !P0 ;  /* 0x0000009803997207 */ /* 0x000fe40004000000 */
[----:B------:R-:W-:-:S07]  /*9230*/  SEL R152, R152, R3, !P0 ;  /* 0x0000000398987207 */ /* 0x000fce0004000000 */
.L_x_281:
[----:B------:R-:W-:-:S13]  /*9240*/  LOP3.LUT P0, RZ, R0, 0xff, RZ, 0xc0, !PT ;  /* 0x000000ff00ff7812 */ /* 0x000fda000780c0ff */
[----:B------:R-:W-:Y:S05]  /*9250*/  @P0 BRA `(.L_x_284) ;  /* 0xffffff7c003c0947 */ /* 0x000fea000383ffff */
[----:B------:R-:W-:Y:S05]  /*9260*/  EXIT ;  /* 0x000000000000794d */ /* 0x000fea0003800000 */
.L_x_3:
[----:B0-----:R-:W-:Y:S01]  /*9270*/  ULDC.64 UR4, c[0x0][0x650] ;  /* 0x0001940000047ab9 */ /* 0x001fe20000000a00 */
        /* <DEDUP_REMOVED lines=8> */
[----:B------:R-:W-:Y:S01]  /*9300*/  MOV R10, R16 ;  /* 0x00000010000a7202 */ /* 0x000fe20000000f00 */
[----:B------:R-:W-:-:S06]  /*9310*/  IMAD.MOV.U32 R11, RZ, RZ, R17 ;  /* 0x000000ffff0b7224 */ /* 0x000fcc00078e0011 */
        /* <DEDUP_REMOVED lines=15> */
.L_x_286:
[--C-:B------:R-:W-:Y:S01]  /*9410*/  SHF.R.U64 R12, R10, R14, R11.reuse ;  /* 0x0000000e0a0c7219 */ /* 0x100fe2000000120b */
[----:B------:R-:W0:Y:S01]  /*9420*/  LDC R22, c[0x0][0x618] ;  /* 0x00018600ff167b82 */ /* 0x000e220000000800 */
[----:B------:R-:W-:Y:S01]  /*9430*/  I2FP.F32.U32 R6, R4 ;  /* 0x0000000400067245 */ /* 0x000fe20000201000 */
[----:B------:R-:W-:Y:S01]  /*9440*/  ULDC UR4, c[0x0][0x150] ;  /* 0x0000540000047ab9 */ /* 0x000fe20000000800 */
[----:B------:R-:W-:Y:S02]  /*9450*/  SHF.R.U32.HI R5, RZ, R14, R11 ;  /* 0x0000000eff057219 */ /* 0x000fe4000001160b */
[----:B------:R-:W-:Y:S01]  /*9460*/  IADD3 R9, P0, RZ, -R12, RZ ;  /* 0x8000000cff097210 */ /* 0x000fe20007f1e0ff */
[----:B------:R-:W-:Y:S01]  /*9470*/  FMUL R11, R6, UR4 ;  /* 0x00000004060b7c20 */ /* 0x000fe20008400000 */
[----:B------:R-:W-:Y:S01]  /*9480*/  ULDC UR4, c[0x0][0x154] ;  /* 0x0000550000047ab9 */ /* 0x000fe20000000800 */
[----:B------:R-:W1:Y:S02]  /*9490*/  LDC.64 R24, c[0x0][0x640] ;  /* 0x00019000ff187b82 */ /* 0x000e640000000a00 */
[----:B------:R-:W-:-:S02]  /*94a0*/  IMAD.X R5, RZ, RZ, ~R5, P0 ;  /* 0x000000ffff057224 */ /* 0x000fc400000e0e05 */
[----:B------:R-:W2:Y:S01]  /*94b0*/  F2I.U32.TRUNC.NTZ R11, R11 ;  /* 0x0000000b000b7305 */ /* 0x000ea2000020f000 */
[----:B------:R-:W-:-:S03]  /*94c0*/  IMAD.WIDE.U32 R6, R9, R20, R16 ;  /* 0x0000001409067225 */ /* 0x000fc600078e0010 */
[----:B------:R-:W3:Y:S01]  /*94d0*/  LDC R13, c[0x0][0x144] ;  /* 0x00005100ff0d7b82 */ /* 0x000ee20000000800 */
[----:B------:R-:W-:-:S04]  /*94e0*/  IMAD R8, R5, R20, RZ ;  /* 0x0000001405087224 */ /* 0x000fc800078e02ff */
[----:B------:R-:W-:Y:S01]  /*94f0*/  IMAD R5, R9, R21, R8 ;  /* 0x0000001509057224 */ /* 0x000fe200078e0208 */
[----:B------:R-:W-:Y:S02]  /*9500*/  MOV R8, 0xffffffff ;  /* 0xffffffff00087802 */ /* 0x000fe40000000f00 */
[----:B------:R-:W4:Y:S02]  /*9510*/  LDC R14, c[0x0][0x608] ;  /* 0x00018200ff0e7b82 */ /* 0x000f240000000800 */
[----:B------:R-:W-:Y:S02]  /*9520*/  IADD3 R5, R7, R5, RZ ;  /* 0x0000000507057210 */ /* 0x000fe40007ffe0ff */
[----:B------:R-:W-:Y:S02]  /*9530*/  I2FP.F32.U32 R7, R3 ;  /* 0x0000000300077245 */ /* 0x000fe40000201000 */
[-C--:B0-----:R-:W-:Y:S01]  /*9540*/  SHF.R.U64 R10, R6, R22.reuse, R5 ;  /* 0x00000016060a7219 */ /* 0x081fe20000001205 */
[----:B--2---:R-:W-:Y:S01]  /*9550*/  IMAD.MOV R6, RZ, RZ, -R11 ;  /* 0x000000ffff067224 */ /* 0x004fe200078e0a0b */
[----:B------:R-:W0:Y:S01]  /*9560*/  LDC R9, c[0x0][0x658] ;  /* 0x00019600ff097b82 */ /* 0x000e220000000800 */
[----:B-1----:R-:W-:Y:S01]  /*9570*/  ISETP.NE.U32.AND P0, PT, R24, RZ, PT ;  /* 0x000000ff1800720c */ /* 0x002fe20003f05070 */
[----:B------:R-:W-:Y:S01]  /*9580*/  FMUL R7, R7, UR4 ;  /* 0x0000000407077c20 */ /* 0x000fe20008400000 */
[----:B------:R-:W-:-:S02]  /*9590*/  SHF.R.U32.HI R5, RZ, R22, R5 ;  /* 0x00000016ff057219 */ /* 0x000fc40000011605 */
[----:B------:R-:W-:-:S03]  /*95a0*/  ISETP.NE.AND.EX P0, PT, R25, RZ, PT, P0 ;  /* 0x000000ff1900720c */ /* 0x000fc60003f05300 */
[----:B------:R-:W1:Y:S01]  /*95b0*/  LDC R20, c[0x0][0x148] ;  /* 0x00005200ff147b82 */ /* 0x000e620000000800 */
[----:B---3--:R-:W-:Y:S02]  /*95c0*/  IMAD R23, R13, R6, R4 ;  /* 0x000000060d177224 */ /* 0x008fe400078e0204 */
[----:B------:R-:W-:-:S05]  /*95d0*/  IMAD.MOV.U32 R6, RZ, RZ, 0x1 ;  /* 0x00000001ff067424 */ /* 0x000fca00078e00ff */
[----:B------:R-:W2:Y:S01]  /*95e0*/  LDC R21, c[0x0][0x600] ;  /* 0x00018000ff157b82 */ /* 0x000ea20000000800 */
[-CC-:B----4-:R-:W-:Y:S02]  /*95f0*/  SHF.R.U64 R13, R10, R14.reuse, R5.reuse ;  /* 0x0000000e0a0d7219 */ /* 0x190fe40000001205 */
[----:B------:R-:W-:Y:S02]  /*9600*/  SHF.R.U32.HI R4, RZ, R14, R5 ;  /* 0x0000000eff047219 */ /* 0x000fe40000011605 */
[----:B------:R3:W4:Y:S03]  /*9610*/  F2I.U32.TRUNC.NTZ R14, R7 ;  /* 0x00000007000e7305 */ /* 0x000726000020f000 */
[----:B------:R-:W1:Y:S01]  /*9620*/  LDC R26, c[0x0][0x648] ;  /* 0x00019200ff1a7b82 */ /* 0x000e620000000800 */
[-C--:B0-----:R-:W-:Y:S02]  /*9630*/  SHF.L.U32 R8, R8, R9.reuse, RZ ;  /* 0x0000000908087219 */ /* 0x081fe400000006ff */
[----:B------:R-:W-:-:S02]  /*9640*/  SHF.R.U64 R15, R13, R9, R4 ;  /* 0x000000090d0f7219 */ /* 0x000fc40000001204 */
[-C--:B------:R-:W-:Y:S02]  /*9650*/  SHF.R.U32.HI R5, RZ, R9.reuse, R4 ;  /* 0x00000009ff057219 */ /* 0x080fe40000011604 */
[----:B------:R-:W-:Y:S01]  /*9660*/  SHF.L.U32 R22, R6, R9, RZ ;  /* 0x0000000906167219 */ /* 0x000fe200000006ff */
[----:B------:R-:W0:Y:S01]  /*9670*/  LDC R27, c[0x0][0x638] ;  /* 0x00018e00ff1b7b82 */ /* 0x000e220000000800 */
[----:B------:R-:W-:Y:S02]  /*9680*/  LOP3.LUT R28, RZ, R8, RZ, 0x33, !PT ;  /* 0x00000008ff1c7212 */ /* 0x000fe400078e33ff */
[----:B------:R-:W-:-:S05]  /*9690*/  MOV R4, R15 ;  /* 0x0000000f00047202 */ /* 0x000fca0000000f00 */
[----:B------:R-:W0:Y:S01]  /*96a0*/  LDC R29, c[0x0][0x610] ;  /* 0x00018400ff1d7b82 */ /* 0x000e220000000800 */
[----:B---34-:R-:W-:Y:S05]  /*96b0*/  @!P0 BRA `(.L_x_287) ;  /* 0x0000000000288947 */ /* 0x018fea0003800000 */
[----:B------:R-:W3:Y:S02]  /*96c0*/  LDC R4, c[0x0][0x64c] ;  /* 0x00019300ff047b82 */ /* 0x000ee40000000800 */
[----:B---3--:R-:W-:-:S05]  /*96d0*/  IADD3 R9, P0, R15, R4, RZ ;  /* 0x000000040f097210 */ /* 0x008fca0007f1e0ff */
[----:B------:R-:W-:-:S04]  /*96e0*/  IMAD.X R11, RZ, RZ, R5, P0 ;  /* 0x000000ffff0b7224 */ /* 0x000fc800000e0605 */
[----:B------:R-:W-:-:S04]  /*96f0*/  IMAD.WIDE.U32 R4, R11, R24, RZ ;  /* 0x000000180b047225 */ /* 0x000fc800078e00ff */
[----:B------:R-:W-:-:S04]  /*9700*/  IMAD.WIDE.U32 R6, P0, R9, R25, R4 ;  /* 0x0000001909067225 */ /* 0x000fc80007800004 */
[----:B------:R-:W-:Y:S01]  /*9710*/  IMAD.WIDE.U32 R4, R9, R24, RZ ;  /* 0x0000001809047225 */ /* 0x000fe200078e00ff */
[----:B------:R-:W-:-:S03]  /*9720*/  IADD3.X R9, RZ, RZ, RZ, P0, !PT ;  /* 0x000000ffff097210 */ /* 0x000fc600007fe4ff */
[----:B------:R-:W-:Y:S01]  /*9730*/  IMAD.MOV.U32 R8, RZ, RZ, R7 ;  /* 0x000000ffff087224 */ /* 0x000fe200078e0007 */
[----:B------:R-:W-:-:S05]  /*9740*/  IADD3 RZ, P0, R5, R6, RZ ;  /* 0x0000000605ff7210 */ /* 0x000fca0007f1e0ff */
[----:B------:R-:W-:-:S08]  /*9750*/  IMAD.WIDE.U32.X R4, R11, R25, R8, P0 ;  /* 0x000000190b047225 */ /* 0x000fd000000e0408 */
.L_x_287:
[----:B------:R-:W-:Y:S01]  /*9760*/  ISETP.NE.AND P0, PT, R2, 0x1, PT ;  /* 0x000000010200780c */ /* 0x000fe20003f05270 */
[----:B--2---:R-:W-:Y:S01]  /*9770*/  VIADD R7, R21, 0xffffffff ;  /* 0xffffffff15077836 */ /* 0x004fe20000000000 */
[----:B-1----:R-:W-:Y:S02]  /*9780*/  SHF.R.U64 R5, R4, R26, R5 ;  /* 0x0000001a04057219 */ /* 0x002fe40000001205 */
[----:B------:R-:W-:Y:S02]  /*9790*/  IADD3 R14, -R14, RZ, RZ ;  /* 0x000000ff0e0e7210 */ /* 0x000fe40007ffe1ff */
[----:B------:R-:W-:Y:S02]  /*97a0*/  LOP3.LUT R4, R13, R28, RZ, 0xc0, !PT ;  /* 0x0000001c0d047212 */ /* 0x000fe400078ec0ff */
[----:B------:R-:W-:Y:S02]  /*97b0*/  IADD3 R6, -R5, RZ, RZ ;  /* 0x000000ff05067210 */ /* 0x000fe40007ffe1ff */
[----:B------:R-:W-:Y:S01]  /*97c0*/  LOP3.LUT R10, R10, R7, RZ, 0xc0, !PT ;  /* 0x000000070a0a7212 */ /* 0x000fe200078ec0ff */
[----:B------:R-:W-:Y:S01]  /*97d0*/  IMAD R4, R22, R5, R4 ;  /* 0x0000000516047224 */ /* 0x000fe200078e0204 */
[----:B------:R-:W-:Y:S01]  /*97e0*/  MOV R8, R12 ;  /* 0x0000000c00087202 */ /* 0x000fe20000000f00 */
[----:B------:R-:W-:-:S02]  /*97f0*/  @P0 IMAD R23, R20, R14, R3 ;  /* 0x0000000e14170224 */ /* 0x000fc400078e0203 */
[----:B0-----:R-:W-:Y:S02]  /*9800*/  IMAD R3, R6, R27, R15 ;  /* 0x0000001b06037224 */ /* 0x001fe400078e020f */
[----:B------:R-:W-:Y:S02]  /*9810*/  IMAD R7, R4, R29, R23 ;  /* 0x0000001d04077224 */ /* 0x000fe400078e0217 */
[----:B------:R-:W-:Y:S02]  /*9820*/  IMAD R4, R3, R21, R10 ;  /* 0x0000001503047224 */ /* 0x000fe400078e020a */
[----:B------:R-:W-:-:S03]  /*9830*/  IMAD.MOV.U32 R6, RZ, RZ, 0x1 ;  /* 0x00000001ff067424 */ /* 0x000fc600078e00ff */
[----:B------:R-:W-:Y:S02]  /*9840*/  SEL R9, R4, R7, !P0 ;  /* 0x0000000704097207 */ /* 0x000fe40004000000 */
[----:B------:R-:W-:-:S07]  /*9850*/  SEL R7, R7, R4, !P0 ;  /* 0x0000000407077207 */ /* 0x000fce0004000000 */
.L_x_285:
[----:B------:R-:W-:-:S08]  /*9860*/  NOP ;  /* 0x0000000000007918 */ /* 0x000fd00000000000 */
[----:B------:R-:W0:-:S00]  /*9870*/  USETMAXREG.DEALLOC.CTAPOOL 0x28 ;  /* 0x00000028000079c8 */ /* 0x000e0000080e0500 */
[----:B0-----:R-:W-:-:S13]  /*9880*/  ISETP.NE.AND P0, PT, R0, RZ, PT ;  /* 0x000000ff0000720c */ /* 0x001fda0003f05270 */
[----:B------:R-:W-:Y:S05]  /*9890*/  @P0 EXIT ;  /* 0x000000000000094d */ /* 0x000fea0003800000 */
[----:B------:R-:W-:Y:S01]  /*98a0*/  LOP3.LUT P0, RZ, R6, 0xff, RZ, 0xc0, !PT ;  /* 0x000000ff06ff7812 */ /* 0x000fe2000780c0ff */
[----:B------:R-:W-:Y:S01]  /*98b0*/  IMAD.MOV.U32 R0, RZ, RZ, 0x1 ;  /* 0x00000001ff007424 */ /* 0x000fe200078e00ff */
[----:B------:R-:W-:-:S11]  /*98c0*/  MOV R12, RZ ;  /* 0x000000ff000c7202 */ /* 0x000fd60000000f00 */
[----:B------:R-:W-:Y:S05]  /*98d0*/  @!P0 BRA `(.L_x_288) ;  /* 0x0000000c00608947 */ /* 0x000fea0003800000 */
[----:B------:R-:W0:Y:S01]  /*98e0*/  LDC R0, c[0x0][0x28c] ;  /* 0x0000a300ff007b82 */ /* 0x000e220000000800 */
[----:B------:R-:W-:Y:S01]  /*98f0*/  ULDC UR5, c[0x0][0x658] ;  /* 0x0001960000057ab9 */ /* 0x000fe20000000800 */
[----:B------:R-:W-:Y:S01]  /*9900*/  UMOV UR7, 0xffffffff ;  /* 0xffffffff00077882 */ /* 0x000fe20000000000 */
[----:B------:R-:W-:Y:S01]  /*9910*/  ULDC UR6, c[0x0][0xc] ;  /* 0x0000030000067ab9 */ /* 0x000fe20000000800 */
[----:B------:R-:W-:Y:S01]  /*9920*/  USHF.L.U32 UR9, UR7, UR5, URZ ;  /* 0x0000000507097299 */ /* 0x000fe2000800063f */
[C---:B------:R-:W-:Y:S01]  /*9930*/  LOP3.LUT P2, RZ, R18.reuse, 0x7f, RZ, 0xc0, !PT ;  /* 0x0000007f12ff7812 */ /* 0x040fe2000784c0ff */
[----:B------:R-:W-:Y:S01]  /*9940*/  UMOV UR8, 0x1 ;  /* 0x0000000100087882 */ /* 0x000fe20000000000 */
[----:B------:R-:W-:Y:S01]  /*9950*/  ULDC UR7, c[0x0][0x10] ;  /* 0x0000040000077ab9 */ /* 0x000fe20000000800 */
[----:B------:R-:W-:Y:S01]  /*9960*/  LOP3.LUT P0, RZ, R18, 0x1f, RZ, 0xc0, !PT ;  /* 0x0000001f12ff7812 */ /* 0x000fe2000780c0ff */
[----:B------:R-:W-:Y:S01]  /*9970*/  UIMAD.WIDE.U32 UR6, UR6, UR7, URZ ;  /* 0x00000007060672a5 */ /* 0x000fe2000f8e003f */
[----:B------:R-:W-:Y:S01]  /*9980*/  BSSY B0, `(.L_x_288) ;  /* 0x00000cd000007945 */ /* 0x000fe20003800000 */
[----:B------:R-:W-:Y:S01]  /*9990*/  USHF.L.U32 UR5, UR8, UR5, URZ ;  /* 0x0000000508057299 */ /* 0x000fe2000800063f */
[----:B------:R-:W-:Y:S01]  /*99a0*/  MOV R13, 0x1 ;  /* 0x00000001000d7802 */ /* 0x000fe20000000f00 */
[----:B------:R-:W-:Y:S01]  /*99b0*/  ULDC UR4, c[0x0][0x600] ;  /* 0x0001800000047ab9 */ /* 0x000fe20000000800 */
[----:B------:R-:W-:Y:S01]  /*99c0*/  ULDC UR8, c[0x0][0x14] ;  /* 0x0000050000087ab9 */ /* 0x000fe20000000800 */
[----:B------:R-:W-:Y:S01]  /*99d0*/  LOP3.LUT R11, R19, 0x2, RZ, 0xfc, !PT ;  /* 0x00000002130b7812 */ /* 0x000fe200078efcff */
[----:B------:R-:W-:Y:S01]  /*99e0*/  UIMAD.WIDE.U32 UR30, UR6, UR8, URZ ;  /* 0x00000008061e72a5 */ /* 0x000fe2000f8e003f */
[----:B------:R-:W-:Y:S01]  /*99f0*/  PLOP3.LUT P0, PT, P0, P2, PT, 0x8a, 0x0 ;  /* 0x000000000000781c */ /* 0x000fe20000705172 */
[----:B------:R-:W-:Y:S01]  /*9a00*/  UIMAD UR7, UR7, UR8, URZ ;  /* 0x00000008070772a4 */ /* 0x000fe2000f8e023f */
[----:B------:R-:W-:Y:S01]  /*9a10*/  MOV R12, RZ ;  /* 0x000000ff000c7202 */ /* 0x000fe20000000f00 */
[----:B------:R-:W-:-:S02]  /*9a20*/  UIADD3 UR4, UR4, -0x1, URZ ;  /* 0xffffffff04047890 */ /* 0x000fc4000fffe03f */
[----:B------:R-:W-:Y:S01]  /*9a30*/  ULOP3.LUT UR6, URZ, UR9, URZ, 0x33, !UPT ;  /* 0x000000093f067292 */ /* 0x000fe2000f8e333f */
[----:B0-----:R-:W-:Y:S01]  /*9a40*/  VIADD R0, R0, 0x3f ;  /* 0x0000003f00007836 */ /* 0x001fe20000000000 */
[----:B------:R-:W-:Y:S01]  /*9a50*/  UIADD3 UR7, UR31, UR7, URZ ;  /* 0x000000071f077290 */ /* 0x000fe2000fffe03f */
[----:B------:R-:W-:-:S03]  /*9a60*/  ULDC.64 UR38, c[0x0][0x198] ;  /* 0x0000660000267ab9 */ /* 0x000fc60000000a00 */
[----:B------:R-:W-:-:S04]  /*9a70*/  SHF.R.S32.HI R3, RZ, 0x1f, R0 ;  /* 0x0000001fff037819 */ /* 0x000fc80000011400 */
[----:B------:R-:W-:Y:S01]  /*9a80*/  LEA.HI R3, R3, R0, RZ, 0x6 ;  /* 0x0000000003037211 */ /* 0x000fe200078f30ff */
[----:B------:R-:W-:-:S03]  /*9a90*/  IMAD.MOV.U32 R0, RZ, RZ, 0x1 ;  /* 0x00000001ff007424 */ /* 0x000fc600078e00ff */
[----:B------:R-:W-:-:S05]  /*9aa0*/  SHF.R.S32.HI R3, RZ, 0x6, R3 ;  /* 0x00000006ff037819 */ /* 0x000fca0000011403 */
[----:B------:R-:W-:-:S07]  /*9ab0*/  VIADD R10, R3, 0x1 ;  /* 0x00000001030a7836 */ /* 0x000fce0000000000 */
.L_x_300:
[----:B------:R-:W-:-:S03]  /*9ac0*/  UMOV UR8, 0xffffffff ;  /* 0xffffffff00087882 */ /* 0x000fc60000000000 */
[----:B------:R-:W-:Y:S05]  /*9ad0*/  BRA.DIV UR8, `(.L_x_289) ;  /* 0x0000000e08f07947 */ /* 0x000fea000b800000 */
[----:B------:R-:W-:-:S13]  /*9ae0*/  ELECT P6, URZ, PT ;  /* 0x00000000003f782f */ /* 0x000fda00038c0000 */
.L_x_312:
[----:B------:R-:W0:Y:S01]  /*9af0*/  LDC R4, c[0x0][0x28c] ;  /* 0x0000a300ff047b82 */ /* 0x000e220000000800 */
[----:B------:R-:W-:Y:S01]  /*9b00*/  BSSY B1, `(.L_x_290) ;  /* 0x0000043000017945 */ /* 0x000fe20003800000 */
[----:B0-----:R-:W-:-:S13]  /*9b10*/  ISETP.LT.OR P6, PT, R4, 0x1, !P6 ;  /* 0x000000010400780c */ /* 0x001fda00077c1670 */
[----:B------:R-:W-:Y:S05]  /*9b20*/  @P6 BRA `(.L_x_291) ;  /* 0x0000000400006947 */ /* 0x000fea0003800000 */
[----:B------:R-:W-:Y:S01]  /*9b30*/  SHF.L.U32 R15, R7, 0x8, RZ ;  /* 0x00000008070f7819 */ /* 0x000fe200000006ff */
[----:B------:R-:W-:Y:S01]  /*9b40*/  IMAD.SHL.U32 R18, R9, 0x80, RZ ;  /* 0x0000008009127824 */ /* 0x000fe200078e00ff */
[----:B------:R-:W-:Y:S01]  /*9b50*/  MOV R20, RZ ;  /* 0x000000ff00147202 */ /* 0x000fe20000000f00 */
[----:B------:R-:W-:Y:S01]  /*9b60*/  IMAD.MOV.U32 R4, RZ, RZ, R10 ;  /* 0x000000ffff047224 */ /* 0x000fe200078e000a */
[----:B------:R-:W-:Y:S01]  /*9b70*/  MOV R5, R0 ;  /* 0x0000000000057202 */ /* 0x000fe20000000f00 */
[----:B------:R-:W-:-:S07]  /*9b80*/  IMAD.MOV.U32 R6, RZ, RZ, R12 ;  /* 0x000000ffff067224 */ /* 0x000fce00078e000c */
.L_x_295:
[----:B------:R-:W0:Y:S01]  /*9b90*/  S2R R14, SR_CgaCtaId ;  /* 0x00000000000e7919 */ /* 0x000e220000008800 */
[----:B------:R-:W-:Y:S01]  /*9ba0*/  MOV R7, 0x400 ;  /* 0x0000040000077802 */ /* 0x000fe20000000f00 */
[----:B------:R-:W1:Y:S03]  /*9bb0*/  @!P2 LDC R9, c[0x0][0x500] ;  /* 0x00014000ff09ab82 */ /* 0x000e660000000800 */
[----:B0-----:R-:W-:Y:S02]  /*9bc0*/  LEA R21, R14, R7, 0x18 ;  /* 0x000000070e157211 */ /* 0x001fe400078ec0ff */
[----:B------:R-:W-:Y:S02]  /*9bd0*/  SHF.L.U32 R7, R5, 0x1f, RZ ;  /* 0x0000001f05077819 */ /* 0x000fe400000006ff */
[----:B------:R-:W-:-:S04]  /*9be0*/  LEA R14, R6, R21, 0x3 ;  /* 0x00000015060e7211 */ /* 0x000fc800078e18ff */
[----:B------:R-:W0:Y:S02]  /*9bf0*/  SYNCS.PHASECHK.TRANS64.TRYWAIT P1, [R14+URZ+0x28], R7 ;  /* 0x000028070e0075a7 */ /* 0x000e24000802017f */
[----:B01----:R-:W-:Y:S05]  /*9c00*/  @!P1 BRA `(.L_x_292) ;  /* 0x0000000c00c49947 */ /* 0x003fea0003800000 */
.L_x_313:
[----:B0-----:R-:W-:Y:S01]  /*9c10*/  PRMT R7, R11, 0x9910, RZ ;  /* 0x000099100b077816 */ /* 0x001fe200000000ff */
[----:B------:R0:W-:Y:S03]  /*9c20*/  @!P2 SYNCS.ARRIVE.TRANS64 RZ, [R14+URZ], R9 ;  /* 0x000000090effa9a7 */ /* 0x0001e6000800003f */
[----:B------:R-:W-:-:S13]  /*9c30*/  ISETP.NE.AND P1, PT, R7, 0x2, PT ;  /* 0x000000020700780c */ /* 0x000fda0003f25270 */
[----:B0-----:R-:W-:Y:S05]  /*9c40*/  @P1 BRA `(.L_x_293) ;  /* 0x0000000000041947 */ /* 0x001fea0003800000 */
[----:B------:R-:W-:Y:S01]  /*9c50*/  BPT.TRAP 0x1 ;  /* 0x000000040000795c */ /* 0x000fe20000300000 */
.L_x_293:
[----:B------:R-:W-:Y:S05]  /*9c60*/  @P0 BRA `(.L_x_294) ;  /* 0x0000000000040947 */ /* 0x000fea0003800000 */
[----:B------:R-:W-:Y:S01]  /*9c70*/  BPT.TRAP 0x1 ;  /* 0x000000040000795c */ /* 0x000fe20000300000 */
.L_x_294:
[C---:B------:R-:W-:Y:S01]  /*9c80*/  IMAD R7, R6.reuse, 0x10000, R21 ;  /* 0x0001000006077824 */ /* 0x040fe200078e0215 */
[----:B------:R-:W-:Y:S01]  /*9c90*/  LEA R21, R6, R21, 0xf ;  /* 0x0000001506157211 */ /* 0x000fe200078e78ff */
[----:B------:R-:W-:Y:S01]  /*9ca0*/  UIADD3 UR14, UP0, UR38, 0xf0, URZ ;  /* 0x000000f0260e7890 */ /* 0x000fe2000ff1e03f */
[----:B------:R-:W-:Y:S01]  /*9cb0*/  R2UR UR34, R20 ;  /* 0x00000000142272ca */ /* 0x000fe200000e0000 */
[----:B------:R-:W-:Y:S01]  /*9cc0*/  UIADD3 UR40, UP1, UR38, 0x1f0, URZ ;  /* 0x000001f026287890 */ /* 0x000fe2000ff3e03f */
[----:B------:R-:W-:Y:S01]  /*9cd0*/  R2UR UR24, R7 ;  /* 0x00000000071872ca */ /* 0x000fe200000e0000 */
[----:B------:R-:W-:Y:S01]  /*9ce0*/  UIADD3.X UR15, URZ, UR39, URZ, UP0, !UPT ;  /* 0x000000273f0f7290 */ /* 0x000fe200087fe43f */
[----:B------:R-:W-:Y:S01]  /*9cf0*/  R2UR UR8, R21 ;  /* 0x00000000150872ca */ /* 0x000fe200000e0000 */
[----:B------:R-:W-:Y:S01]  /*9d00*/  UIADD3.X UR41, URZ, UR39, URZ, UP1, !UPT ;  /* 0x000000273f297290 */ /* 0x000fe20008ffe43f */
[----:B------:R-:W-:Y:S01]  /*9d10*/  R2UR UR33, R14 ;  /* 0x000000000e2172ca */ /* 0x000fe200000e0000 */
[----:B------:R-:W-:Y:S01]  /*9d20*/  VIADD R6, R6, 0x1 ;  /* 0x0000000106067836 */ /* 0x000fe20000000000 */
[----:B------:R-:W-:Y:S01]  /*9d30*/  R2UR UR36, R8 ;  /* 0x00000000082472ca */ /* 0x000fe200000e0000 */
[----:B------:R-:W-:Y:S01]  /*9d40*/  UMOV UR22, 0x0 ;  /* 0x0000000000167882 */ /* 0x000fe20000000000 */
[----:B------:R-:W-:Y:S01]  /*9d50*/  R2UR UR35, R15 ;  /* 0x000000000f2372ca */ /* 0x000fe200000e0000 */
[----:B------:R-:W-:Y:S01]  /*9d60*/  UMOV UR23, 0x10000000 ;  /* 0x1000000000177882 */ /* 0x000fe20000000000 */
[----:B------:R-:W-:Y:S01]  /*9d70*/  IADD3 R4, R4, -0x1, RZ ;  /* 0xffffffff04047810 */ /* 0x000fe20007ffe0ff */
[----:B------:R-:W-:Y:S01]  /*9d80*/  UIADD3 UR26, UR34, 0x20, URZ ;  /* 0x00000020221a7890 */ /* 0x000fe2000fffe03f */
[----:B------:R-:W-:Y:S01]  /*9d90*/  R2UR UR19, R18 ;  /* 0x00000000121372ca */ /* 0x000fe200000e0000 */
[----:B------:R-:W-:Y:S01]  /*9da0*/  UIADD3 UR32, UR24, 0x100, URZ ;  /* 0x0000010018207890 */ /* 0x000fe2000fffe03f */
[----:B------:R-:W-:Y:S01]  /*9db0*/  ISETP.GT.AND P3, PT, R4, 0x1, PT ;  /* 0x000000010400780c */ /* 0x000fe20003f64270 */
[----:B------:R-:W-:Y:S01]  /*9dc0*/  UIADD3 UR24, UR24, 0x8100, URZ ;  /* 0x0000810018187890 */ /* 0x000fe2000fffe03f */
[----:B------:R-:W-:Y:S01]  /*9dd0*/  ISETP.NE.AND P1, PT, R6, 0x5, PT ;  /* 0x000000050600780c */ /* 0x000fe20003f25270 */
[----:B------:R-:W-:Y:S01]  /*9de0*/  UIADD3 UR16, UR8, 0x50100, URZ ;  /* 0x0005010008107890 */ /* 0x000fe2000fffe03f */
[----:B------:R-:W-:Y:S01]  /*9df0*/  VIADD R20, R20, 0x40 ;  /* 0x0000004014147836 */ /* 0x000fe20000000000 */
[----:B------:R-:W-:Y:S01]  /*9e00*/  UIADD3 UR8, UR8, 0x54100, URZ ;  /* 0x0005410008087890 */ /* 0x000fe2000fffe03f */
[----:B------:R-:W-:Y:S01]  /*9e10*/  SEL R14, RZ, 0x1, P1 ;  /* 0x00000001ff0e7807 */ /* 0x000fe20000800000 */
[----:B------:R-:W-:Y:S01]  /*9e20*/  UMOV UR25, UR33 ;  /* 0x0000002100197c82 */ /* 0x000fe20008000000 */
[----:B------:R-:W-:Y:S01]  /*9e30*/  UMOV UR28, UR36 ;  /* 0x00000024001c7c82 */ /* 0x000fe20008000000 */
[----:B------:R-:W-:Y:S01]  /*9e40*/  UMOV UR27, UR35 ;  /* 0x00000023001b7c82 */ /* 0x000fe20008000000 */
[----:B------:R-:W-:Y:S01]  /*9e50*/  UMOV UR17, UR33 ;  /* 0x0000002100117c82 */ /* 0x000fe20008000000 */
[----:B------:R-:W-:Y:S01]  /*9e60*/  UMOV UR18, UR34 ;  /* 0x0000002200127c82 */ /* 0x000fe20008000000 */
[----:B------:R-:W-:Y:S01]  /*9e70*/  UMOV UR20, UR36 ;  /* 0x0000002400147c82 */ /* 0x000fe20008000000 */
[----:B------:R0:W-:Y:S01]  /*9e80*/  UTMALDG.3D [UR32], [UR14], desc[UR22] ;  /* 0x000016200e0075b4 */ /* 0x0001e20008011000 */
[----:B------:R-:W-:Y:S01]  /*9e90*/  UMOV UR9, UR33 ;  /* 0x0000002100097c82 */ /* 0x000fe20008000000 */
[----:B------:R-:W-:Y:S01]  /*9ea0*/  UMOV UR11, UR19 ;  /* 0x00000013000b7c82 */ /* 0x000fe20008000000 */
[----:B------:R-:W-:Y:S01]  /*9eb0*/  UMOV UR12, UR36 ;  /* 0x00000024000c7c82 */ /* 0x000fe20008000000 */
[----:B------:R-:W-:Y:S01]  /*9ec0*/  UMOV UR10, UR26 ;  /* 0x0000001a000a7c82 */ /* 0x000fe20008000000 */
[----:B------:R-:W-:-:S02]  /*9ed0*/  LOP3.LUT R5, R5, R14, RZ, 0x3c, !PT ;  /* 0x0000000e05057212 */ /* 0x000fc400078e3cff */
[----:B------:R-:W-:Y:S01]  /*9ee0*/  SEL R6, R6, RZ, P1 ;  /* 0x000000ff06067207 */ /* 0x000fe20000800000 */
[----:B------:R0:W-:Y:S01]  /*9ef0*/  UTMALDG.3D [UR24], [UR14], desc[UR22] ;  /* 0x000016180e0075b4 */ /* 0x0001e20008011000 */
[----:B------:R0:W-:Y:S01]  /*9f00*/  UTMALDG.3D [UR16], [UR40], desc[UR22] ;  /* 0x00001610280075b4 */ /* 0x0001e20008011000 */
[----:B------:R0:W-:Y:S02]  /*9f10*/  UTMALDG.3D [UR8], [UR40], desc[UR22] ;  /* 0x00001608280075b4 */ /* 0x0001e40008011000 */
[----:B0-----:R-:W-:Y:S05]  /*9f20*/  @P3 BRA `(.L_x_295) ;  /* 0xfffffffc00183947 */ /* 0x001fea000383ffff */
.L_x_291:
[----:B------:R-:W-:Y:S05]  /*9f30*/  BSYNC B1 ;  /* 0x0000000000017941 */ /* 0x000fea0003800000 */
.L_x_290:
[----:B------:R-:W-:Y:S01]  /*9f40*/  LOP3.LUT P3, RZ, R13, 0xff, RZ, 0xc0, !PT ;  /* 0x000000ff0dff7812 */ /* 0x000fe2000786c0ff */
[----:B------:R-:W-:Y:S01]  /*9f50*/  ULDC.64 UR8, c[0x0][0x650] ;  /* 0x0001940000087ab9 */ /* 0x000fe20000000a00 */
[----:B------:R-:W-:Y:S01]  /*9f60*/  IADD3 R12, R3, R12, RZ ;  /* 0x0000000c030c7210 */ /* 0x000fe20007ffe0ff */
[----:B------:R-:W-:Y:S01]  /*9f70*/  BSSY B1, `(.L_x_296) ;  /* 0x000006b000017945 */ /* 0x000fe20003800000 */
[----:B------:R-:W-:Y:S01]  /*9f80*/  IADD3 R16, P4, R16, UR30, RZ ;  /* 0x0000001e10107c10 */ /* 0x000fe2000ff9e0ff */
[----:B------:R-:W-:Y:S01]  /*9f90*/  IMAD.MOV.U32 R8, RZ, RZ, -0x1 ;  /* 0xffffffffff087424 */ /* 0x000fe200078e00ff */
[----:B------:R-:W-:Y:S02]  /*9fa0*/  ISETP.GT.U32.AND P1, PT, R12, 0x4, PT ;  /* 0x000000040c00780c */ /* 0x000fe40003f24070 */
[----:B------:R-:W-:Y:S02]  /*9fb0*/  IADD3.X R17, R17, UR7, RZ, P4, !PT ;  /* 0x0000000711117c10 */ /* 0x000fe4000a7fe4ff */
[----:B------:R-:W-:-:S02]  /*9fc0*/  ISETP.LT.U32.AND P1, PT, R3, 0x5, P1 ;  /* 0x000000050300780c */ /* 0x000fc40000f21070 */
[----:B------:R-:W-:Y:S01]  /*9fd0*/  MOV R9, 0xffffffff ;  /* 0xffffffff00097802 */ /* 0x000fe20000000f00 */
[----:B------:R-:W0:Y:S01]  /*9fe0*/  @P3 S2R R5, SR_CgaCtaId ;  /* 0x0000000000053919 */ /* 0x000e220000008800 */
[----:B------:R-:W-:Y:S02]  /*9ff0*/  @P3 MOV R4, 0x400 ;  /* 0x0000040000043802 */ /* 0x000fe40000000f00 */
[----:B------:R-:W-:Y:S02]  /*a000*/  PRMT R13, RZ, 0x7610, R13 ;  /* 0x00007610ff0d7816 */ /* 0x000fe4000000000d */
[----:B0-----:R-:W-:Y:S01]  /*a010*/  @P3 LEA R6, R5, R4, 0x18 ;  /* 0x0000000405063211 */ /* 0x001fe200078ec0ff */
[----:B------:R-:W-:-:S03]  /*a020*/  IMAD.WIDE.U32 R4, R12, -0x33333333, RZ ;  /* 0xcccccccd0c047825 */ /* 0x000fc600078e00ff */
[----:B------:R0:W-:Y:S01]  /*a030*/  @P3 SYNCS.ARRIVE.TRANS64.A1T0 RZ, [R6+URZ+0x68], RZ ;  /* 0x000068ff06ff39a7 */ /* 0x0001e2000810003f */
[----:B------:R-:W-:Y:S02]  /*a040*/  ISETP.GE.U32.AND P3, PT, R3, 0x5, PT ;  /* 0x000000050300780c */ /* 0x000fe40003f66070 */
[----:B------:R-:W-:Y:S02]  /*a050*/  SHF.R.U32.HI R7, RZ, 0x2, R5 ;  /* 0x00000002ff077819 */ /* 0x000fe40000011605 */
[----:B------:R-:W-:Y:S02]  /*a060*/  SEL R5, RZ, 0x1, !P1 ;  /* 0x00000001ff057807 */ /* 0x000fe40004800000 */
[----:B------:R-:W-:Y:S01]  /*a070*/  ISETP.GE.U32.AND P1, PT, R16, UR8, PT ;  /* 0x0000000810007c0c */ /* 0x000fe2000bf26070 */
[----:B------:R-:W-:Y:S01]  /*a080*/  IMAD R12, R7, -0x5, R12 ;  /* 0xfffffffb070c7824 */ /* 0x000fe200078e020c */
[----:B------:R-:W-:Y:S02]  /*a090*/  LOP3.LUT R0, R0, R5, RZ, 0x3c, !PT ;  /* 0x0000000500007212 */ /* 0x000fe400078e3cff */
[----:B------:R-:W-:-:S02]  /*a0a0*/  ISETP.GE.U32.AND.EX P1, PT, R17, UR9, PT, P1 ;  /* 0x0000000911007c0c */ /* 0x000fc4000bf26110 */
[----:B------:R-:W-:Y:S02]  /*a0b0*/  PRMT R4, RZ, 0x7610, R4 ;  /* 0x00007610ff047816 */ /* 0x000fe40000000004 */
[----:B------:R-:W-:Y:S01]  /*a0c0*/  @P3 LOP3.LUT R0, R0, 0x1, R7, 0x78, !PT ;  /* 0x0000000100003812 */ /* 0x000fe200078e7807 */
[----:B------:R-:W-:-:S08]  /*a0d0*/  IMAD.MOV.U32 R7, RZ, RZ, -0x1 ;  /* 0xffffffffff077424 */ /* 0x000fd000078e00ff */
[----:B0-----:R-:W-:Y:S05]  /*a0e0*/  @P1 BRA `(.L_x_297) ;  /* 0x00000004004c1947 */ /* 0x001fea0003800000 */
[----:B------:R-:W-:Y:S01]  /*a0f0*/  ULDC.64 UR8, c[0x0][0x628] ;  /* 0x00018a0000087ab9 */ /* 0x000fe20000000a00 */
[----:B------:R-:W0:Y:S01]  /*a100*/  S2R R15, SR_CTAID.X ;  /* 0x00000000000f7919 */ /* 0x000e220000002500 */
[----:B------:R-:W-:Y:S01]  /*a110*/  ISETP.NE.U32.AND P1, PT, RZ, UR8, PT ;  /* 0x00000008ff007c0c */ /* 0x000fe2000bf25070 */
[----:B------:R-:W-:Y:S01]  /*a120*/  ULDC UR11, c[0x0][0x630] ;  /* 0x00018c00000b7ab9 */ /* 0x000fe20000000800 */
[----:B------:R-:W-:Y:S01]  /*a130*/  MOV R4, R16 ;  /* 0x0000001000047202 */ /* 0x000fe20000000f00 */
[----:B------:R-:W1:Y:S01]  /*a140*/  S2R R14, SR_CTAID.Y ;  /* 0x00000000000e7919 */ /* 0x000e620000002600 */
[----:B------:R-:W-:Y:S01]  /*a150*/  ISETP.NE.AND.EX P1, PT, RZ, UR9, PT, P1 ;  /* 0x00000009ff007c0c */ /* 0x000fe2000bf25310 */
[----:B------:R-:W-:-:S12]  /*a160*/  IMAD.MOV.U32 R5, RZ, RZ, R17 ;  /* 0x000000ffff057224 */ /* 0x000fd800078e0011 */
[----:B------:R-:W-:Y:S05]  /*a170*/  @!P1 BRA `(.L_x_298) ;  /* 0x0000000000289947 */ /* 0x000fea0003800000 */
[----:B------:R-:W-:Y:S02]  /*a180*/  ULDC UR10, c[0x0][0x634] ;  /* 0x00018d00000a7ab9 */ /* 0x000fe40000000800 */
[----:B------:R-:W-:-:S04]  /*a190*/  IADD3 R9, P1, R16, UR10, RZ ;  /* 0x0000000a10097c10 */ /* 0x000fc8000ff3e0ff */
[----:B------:R-:W-:-:S05]  /*a1a0*/  IADD3.X R21, RZ, R17, RZ, P1, !PT ;  /* 0x00000011ff157210 */ /* 0x000fca0000ffe4ff */
[----:B------:R-:W-:-:S04]  /*a1b0*/  IMAD.WIDE.U32 R6, R21, UR8, RZ ;  /* 0x0000000815067c25 */ /* 0x000fc8000f8e00ff */
[----:B------:R-:W-:-:S04]  /*a1c0*/  IMAD.WIDE.U32 R6, P1, R9, UR9, R6 ;  /* 0x0000000909067c25 */ /* 0x000fc8000f820006 */
[----:B------:R-:W-:Y:S01]  /*a1d0*/  IMAD.WIDE.U32 R8, R9, UR8, RZ ;  /* 0x0000000809087c25 */ /* 0x000fe2000f8e00ff */
[----:B------:R-:W-:-:S03]  /*a1e0*/  MOV R4, R7 ;  /* 0x0000000700047202 */ /* 0x000fc60000000f00 */
[----:B------:R-:W-:Y:S01]  /*a1f0*/  IMAD.X R5, RZ, RZ, RZ, P1 ;  /* 0x000000ffff057224 */ /* 0x000fe200008e06ff */
[----:B------:R-:W-:-:S05]  /*a200*/  IADD3 RZ, P1, R9, R6, RZ ;  /* 0x0000000609ff7210 */ /* 0x000fca0007f3e0ff */
[----:B------:R-:W-:-:S08]  /*a210*/  IMAD.WIDE.U32.X R4, R21, UR9, R4, P1 ;  /* 0x0000000915047c25 */ /* 0x000fd000088e0404 */
.L_x_298:
[--C-:B------:R-:W-:Y:S01]  /*a220*/  SHF.R.U64 R8, R4, UR11, R5.reuse ;  /* 0x0000000b04087c19 */ /* 0x100fe20008001205 */
[----:B------:R-:W-:Y:S01]  /*a230*/  ULDC.64 UR8, c[0x0][0x620] ;  /* 0x0001880000087ab9 */ /* 0x000fe20000000a00 */
[----:B------:R-:W-:Y:S01]  /*a240*/  SHF.R.U32.HI R4, RZ, UR11, R5 ;  /* 0x0000000bff047c19 */ /* 0x000fe20008011605 */
[----:B------:R-:W2:Y:S01]  /*a250*/  LDC R24, c[0x0][0x144] ;  /* 0x00005100ff187b82 */ /* 0x000ea20000000800 */
[----:B------:R-:W-:Y:S01]  /*a260*/  IADD3 R7, P1, RZ, -R8, RZ ;  /* 0x80000008ff077210 */ /* 0x000fe20007f3e0ff */
[----:B------:R-:W-:Y:S01]  /*a270*/  ULDC.64 UR12, c[0x0][0x640] ;  /* 0x00019000000c7ab9 */ /* 0x000fe20000000a00 */
[----:B0-----:R-:W-:Y:S01]  /*a280*/  I2FP.F32.U32 R9, R15 ;  /* 0x0000000f00097245 */ /* 0x001fe20000201000 */
[----:B------:R-:W-:Y:S02]  /*a290*/  ULDC UR10, c[0x0][0x608] ;  /* 0x00018200000a7ab9 */ /* 0x000fe40000000800 */
[----:B------:R-:W-:Y:S01]  /*a2a0*/  IMAD.X R4, RZ, RZ, ~R4, P1 ;  /* 0x000000ffff047224 */ /* 0x000fe200008e0e04 */
[----:B------:R-:W-:Y:S01]  /*a2b0*/  ISETP.NE.U32.AND P1, PT, RZ, UR12, PT ;  /* 0x0000000cff007c0c */ /* 0x000fe2000bf25070 */
[----:B------:R-:W0:Y:S02]  /*a2c0*/  LDC R21, c[0x0][0x148] ;  /* 0x00005200ff157b82 */ /* 0x000e240000000800 */
[----:B------:R-:W-:Y:S01]  /*a2d0*/  IMAD R6, R4, UR8, RZ ;  /* 0x0000000804067c24 */ /* 0x000fe2000f8e02ff */
[----:B------:R-:W-:Y:S01]  /*a2e0*/  ISETP.NE.AND.EX P1, PT, RZ, UR13, PT, P1 ;  /* 0x0000000dff007c0c */ /* 0x000fe2000bf25310 */
[----:B------:R-:W-:Y:S01]  /*a2f0*/  IMAD.WIDE.U32 R4, R7, UR8, R16 ;  /* 0x0000000807047c25 */ /* 0x000fe2000f8e0010 */
[----:B------:R-:W-:-:S03]  /*a300*/  ULDC UR8, c[0x0][0x150] ;  /* 0x0000540000087ab9 */ /* 0x000fc60000000800 */
[----:B------:R-:W-:Y:S02]  /*a310*/  IMAD R7, R7, UR9, R6 ;  /* 0x0000000907077c24 */ /* 0x000fe4000f8e0206 */
[----:B------:R-:W-:Y:S01]  /*a320*/  FMUL R6, R9, UR8 ;  /* 0x0000000809067c20 */ /* 0x000fe20008400000 */
[----:B------:R-:W-:Y:S01]  /*a330*/  ULDC UR8, c[0x0][0x618] ;  /* 0x0001860000087ab9 */ /* 0x000fe20000000800 */
[----:B------:R-:W-:Y:S01]  /*a340*/  ULDC UR9, c[0x0][0x154] ;  /* 0x0000550000097ab9 */ /* 0x000fe20000000800 */
[----:B------:R-:W-:-:S03]  /*a350*/  IADD3 R5, R5, R7, RZ ;  /* 0x0000000705057210 */ /* 0x000fc60007ffe0ff */
[----:B------:R-:W3:Y:S01]  /*a360*/  F2I.U32.TRUNC.NTZ R6, R6 ;  /* 0x0000000600067305 */ /* 0x000ee2000020f000 */
[----:B------:R-:W-:Y:S02]  /*a370*/  SHF.R.U64 R9, R4, UR8, R5 ;  /* 0x0000000804097c19 */ /* 0x000fe40008001205 */
[----:B-1----:R-:W-:-:S05]  /*a380*/  I2FP.F32.U32 R4, R14 ;  /* 0x0000000e00047245 */ /* 0x002fca0000201000 */
[----:B------:R-:W-:Y:S01]  /*a390*/  FMUL R22, R4, UR9 ;  /* 0x0000000904167c20 */ /* 0x000fe20008400000 */
[----:B------:R-:W-:Y:S01]  /*a3a0*/  SHF.R.U32.HI R4, RZ, UR8, R5 ;  /* 0x00000008ff047c19 */ /* 0x000fe20008011605 */
[----:B------:R-:W-:-:S03]  /*a3b0*/  ULDC UR8, c[0x0][0x658] ;  /* 0x0001960000087ab9 */ /* 0x000fc60000000800 */
[--C-:B------:R-:W-:Y:S01]  /*a3c0*/  SHF.R.U32.HI R5, RZ, UR10, R4.reuse ;  /* 0x0000000aff057c19 */ /* 0x100fe20008011604 */
[----:B------:R-:W1:Y:S01]  /*a3d0*/  F2I.U32.TRUNC.NTZ R22, R22 ;  /* 0x0000001600167305 */ /* 0x000e62000020f000 */
[----:B------:R-:W-:Y:S01]  /*a3e0*/  SHF.R.U64 R20, R9, UR10, R4 ;  /* 0x0000000a09147c19 */ /* 0x000fe20008001204 */
[----:B---3--:R-:W-:Y:S01]  /*a3f0*/  IMAD.MOV R6, RZ, RZ, -R6 ;  /* 0x000000ffff067224 */ /* 0x008fe200078e0a06 */
[--C-:B------:R-:W-:Y:S02]  /*a400*/  SHF.R.U32.HI R23, RZ, UR8, R5.reuse ;  /* 0x00000008ff177c19 */ /* 0x100fe40008011605 */
[----:B------:R-:W-:Y:S01]  /*a410*/  SHF.R.U64 R18, R20, UR8, R5 ;  /* 0x0000000814127c19 */ /* 0x000fe20008001205 */
[----:B--2---:R-:W-:Y:S02]  /*a420*/  IMAD R15, R24, R6, R15 ;  /* 0x00000006180f7224 */ /* 0x004fe400078e020f */
[----:B------:R-:W-:Y:S01]  /*a430*/  IMAD.MOV.U32 R5, RZ, RZ, R23 ;  /* 0x000000ffff057224 */ /* 0x000fe200078e0017 */
[----:B------:R-:W-:Y:S01]  /*a440*/  MOV R4, R18 ;  /* 0x0000001200047202 */ /* 0x000fe20000000f00 */
[----:B------:R-:W-:Y:S06]  /*a450*/  @!P1 BRA `(.L_x_299) ;  /* 0x0000000000289947 */ /* 0x000fec0003800000 */
[----:B------:R-:W-:Y:S02]  /*a460*/  ULDC UR8, c[0x0][0x64c] ;  /* 0x0001930000087ab9 */ /* 0x000fe40000000800 */
[----:B------:R-:W-:-:S04]  /*a470*/  IADD3 R5, P1, R18, UR8, RZ ;  /* 0x0000000812057c10 */ /* 0x000fc8000ff3e0ff */
[----:B------:R-:W-:-:S05]  /*a480*/  IADD3.X R23, RZ, R23, RZ, P1, !PT ;  /* 0x00000017ff177210 */ /* 0x000fca0000ffe4ff */
[----:B------:R-:W-:-:S04]  /*a490*/  IMAD.WIDE.U32 R6, R23, UR12, RZ ;  /* 0x0000000c17067c25 */ /* 0x000fc8000f8e00ff */
[----:B------:R-:W-:-:S04]  /*a4a0*/  IMAD.WIDE.U32 R6, P1, R5, UR13, R6 ;  /* 0x0000000d05067c25 */ /* 0x000fc8000f820006 */
[----:B------:R-:W-:Y:S01]  /*a4b0*/  IMAD.WIDE.U32 R4, R5, UR12, RZ ;  /* 0x0000000c05047c25 */ /* 0x000fe2000f8e00ff */
[----:B------:R-:W-:-:S04]  /*a4c0*/  MOV R4, R7 ;  /* 0x0000000700047202 */ /* 0x000fc80000000f00 */
[----:B------:R-:W-:Y:S01]  /*a4d0*/  IADD3 RZ, P3, R5, R6, RZ ;  /* 0x0000000605ff7210 */ /* 0x000fe20007f7e0ff */
[----:B------:R-:W-:-:S04]  /*a4e0*/  IMAD.X R5, RZ, RZ, RZ, P1 ;  /* 0x000000ffff057224 */ /* 0x000fc800008e06ff */
[----:B------:R-:W-:-:S08]  /*a4f0*/  IMAD.WIDE.U32.X R4, R23, UR13, R4, P3 ;  /* 0x0000000d17047c25 */ /* 0x000fd000098e0404 */
.L_x_299:
[----:B------:R-:W-:Y:S01]  /*a500*/  ISETP.NE.AND P1, PT, R2, 0x1, PT ;  /* 0x000000010200780c */ /* 0x000fe20003f25270 */
[----:B------:R-:W-:Y:S01]  /*a510*/  ULDC UR8, c[0x0][0x648] ;  /* 0x0001920000087ab9 */ /* 0x000fe20000000800 */
[----:B------:R-:W-:Y:S01]  /*a520*/  LOP3.LUT R20, R20, UR6, RZ, 0xc0, !PT ;  /* 0x0000000614147c12 */ /* 0x000fe2000f8ec0ff */
[----:B-1----:R-:W-:Y:S01]  /*a530*/  IMAD.MOV R22, RZ, RZ, -R22 ;  /* 0x000000ffff167224 */ /* 0x002fe200078e0a16 */
[----:B------:R-:W-:Y:S01]  /*a540*/  SHF.R.U64 R5, R4, UR8, R5 ;  /* 0x0000000804057c19 */ /* 0x000fe20008001205 */
[----:B------:R-:W-:Y:S01]  /*a550*/  ULDC UR8, c[0x0][0x638] ;  /* 0x00018e0000087ab9 */ /* 0x000fe20000000800 */
[----:B------:R-:W-:Y:S01]  /*a560*/  LOP3.LUT R9, R9, UR4, RZ, 0xc0, !PT ;  /* 0x0000000409097c12 */ /* 0x000fe2000f8ec0ff */
[----:B------:R-:W-:Y:S01]  /*a570*/  ULDC UR9, c[0x0][0x610] ;  /* 0x0001840000097ab9 */ /* 0x000fe20000000800 */
[C---:B------:R-:W-:Y:S01]  /*a580*/  IADD3 R7, -R5.reuse, RZ, RZ ;  /* 0x000000ff05077210 */ /* 0x040fe20007ffe1ff */
[----:B------:R-:W-:Y:S02]  /*a590*/  IMAD R20, R5, UR5, R20 ;  /* 0x0000000505147c24 */ /* 0x000fe4000f8e0214 */
[----:B------:R-:W-:-:S02]  /*a5a0*/  IMAD.MOV.U32 R4, RZ, RZ, 0x1 ;  /* 0x00000001ff047424 */ /* 0x000fc400078e00ff */
[----:B0-----:R-:W-:Y:S02]  /*a5b0*/  @P1 IMAD R15, R21, R22, R14 ;  /* 0x00000016150f1224 */ /* 0x001fe400078e020e */
[----:B------:R-:W-:Y:S01]  /*a5c0*/  IMAD R18, R7, UR8, R18 ;  /* 0x0000000807127c24 */ /* 0x000fe2000f8e0212 */
[----:B------:R-:W-:Y:S01]  /*a5d0*/  ULDC UR8, c[0x0][0x600] ;  /* 0x0001800000087ab9 */ /* 0x000fe20000000800 */
[----:B------:R-:W-:Y:S02]  /*a5e0*/  IMAD R15, R20, UR9, R15 ;  /* 0x00000009140f7c24 */ /* 0x000fe4000f8e020f */
[----:B------:R-:W-:-:S05]  /*a5f0*/  IMAD R18, R18, UR8, R9 ;  /* 0x0000000812127c24 */ /* 0x000fca000f8e0209 */
[----:B------:R-:W-:Y:S02]  /*a600*/  SEL R9, R18, R15, !P1 ;  /* 0x0000000f12097207 */ /* 0x000fe40004800000 */
[----:B------:R-:W-:-:S07]  /*a610*/  SEL R7, R15, R18, !P1 ;  /* 0x000000120f077207 */ /* 0x000fce0004800000 */
.L_x_297:
[----:B------:R-:W-:Y:S05]  /*a620*/  BSYNC B1 ;  /* 0x0000000000017941 */ /* 0x000fea0003800000 */
.L_x_296:
[----:B------:R-:W-:-:S13]  /*a630*/  LOP3.LUT P1, RZ, R4, 0xff, RZ, 0xc0, !PT ;  /* 0x000000ff04ff7812 */ /* 0x000fda000782c0ff */
[----:B------:R-:W-:Y:S05]  /*a640*/  @P1 BRA `(.L_x_300) ;  /* 0xfffffff4001c1947 */ /* 0x000fea000383ffff */
[----:B------:R-:W-:Y:S05]  /*a650*/  BSYNC B0 ;  /* 0x0000000000007941 */ /* 0x000fea0003800000 */
.L_x_288:
[----:B------:R-:W-:-:S03]  /*a660*/  UMOV UR8, 0xffffffff ;  /* 0xffffffff00087882 */ /* 0x000fc60000000000 */
[----:B------:R-:W-:Y:S05]  /*a670*/  BRA.DIV UR8, `(.L_x_301) ;  /* 0x00000006083c7947 */ /* 0x000fea000b800000 */
[----:B------:R-:W-:-:S13]  /*a680*/  ELECT P6, URZ, PT ;  /* 0x00000000003f782f */ /* 0x000fda00038c0000 */
.L_x_316:
[----:B------:R-:W-:Y:S04]  /*a690*/  BSSY B0, `(.L_x_302) ;  /* 0x0000034000007945 */ /* 0x000fe80003800000 */
[----:B------:R-:W-:Y:S05]  /*a6a0*/  @!P6 BRA `(.L_x_303) ;  /* 0x0000000000c8e947 */ /* 0x000fea0003800000 */
[----:B------:R-:W-:-:S04]  /*a6b0*/  LOP3.LUT R19, R19, 0x2, RZ, 0xfc, !PT ;  /* 0x0000000213137812 */ /* 0x000fc800078efcff */
[----:B------:R-:W-:-:S13]  /*a6c0*/  ISETP.NE.AND P0, PT, R19, 0x3, PT ;  /* 0x000000031300780c */ /* 0x000fda0003f05270 */
[----:B------:R-:W-:Y:S05]  /*a6d0*/  @!P0 BRA `(.L_x_304) ;  /* 0x0000000000048947 */ /* 0x000fea0003800000 */
[----:B------:R-:W-:Y:S01]  /*a6e0*/  BPT.TRAP 0x1 ;  /* 0x000000040000795c */ /* 0x000fe20000300000 */
.L_x_304:
[----:B------:R-:W0:Y:S01]  /*a6f0*/  S2R R3, SR_CgaCtaId ;  /* 0x0000000000037919 */ /* 0x000e220000008800 */
[----:B------:R-:W-:-:S04]  /*a700*/  MOV R2, 0x400 ;  /* 0x0000040000027802 */ /* 0x000fc80000000f00 */
[----:B0-----:R-:W-:Y:S02]  /*a710*/  LEA R3, R3, R2, 0x18 ;  /* 0x0000000203037211 */ /* 0x001fe400078ec0ff */
[----:B------:R-:W-:Y:S02]  /*a720*/  SHF.L.U32 R2, R0, 0x1f, RZ ;  /* 0x0000001f00027819 */ /* 0x000fe400000006ff */
[----:B------:R-:W-:-:S05]  /*a730*/  IADD3 R3, R3, 0x28, RZ ;  /* 0x0000002803037810 */ /* 0x000fca0007ffe0ff */
[C---:B------:R-:W-:Y:S01]  /*a740*/  IMAD R7, R12.reuse, 0x8, R3 ;  /* 0x000000080c077824 */ /* 0x040fe200078e0203 */
[----:B------:R-:W-:-:S03]  /*a750*/  IADD3 R12, R12, 0x1, RZ ;  /* 0x000000010c0c7810 */ /* 0x000fc60007ffe0ff */
[----:B------:R-:W0:Y:S01]  /*a760*/  SYNCS.PHASECHK.TRANS64.TRYWAIT P0, [R7+URZ], R2 ;  /* 0x00000002070075a7 */ /* 0x000e22000800017f */
[----:B------:R-:W-:-:S04]  /*a770*/  ISETP.NE.AND P1, PT, R12, 0x5, PT ;  /* 0x000000050c00780c */ /* 0x000fc80003f25270 */
[----:B------:R-:W-:Y:S02]  /*a780*/  SEL R5, RZ, 0x1, P1 ;  /* 0x00000001ff057807 */ /* 0x000fe40000800000 */
[----:B------:R-:W-:Y:S02]  /*a790*/  SEL R12, R12, RZ, P1 ;  /* 0x000000ff0c0c7207 */ /* 0x000fe40000800000 */
[----:B------:R-:W-:-:S03]  /*a7a0*/  LOP3.LUT R5, R0, R5, RZ, 0x3c, !PT ;  /* 0x0000000500057212 */ /* 0x000fc600078e3cff */
[----:B------:R-:W-:Y:S01]  /*a7b0*/  IMAD R9, R12, 0x8, R3 ;  /* 0x000000080c097824 */ /* 0x000fe200078e0203 */
[----:B------:R-:W-:Y:S01]  /*a7c0*/  SHF.L.U32 R4, R5, 0x1f, RZ ;  /* 0x0000001f05047819 */ /* 0x000fe200000006ff */
[----:B0-----:R-:W-:Y:S06]  /*a7d0*/  @!P0 BRA `(.L_x_305) ;  /* 0x0000000400048947 */ /* 0x001fec0003800000 */
.L_x_317:
[----:B------:R-:W1:Y:S01]  /*a7e0*/  SYNCS.PHASECHK.TRANS64.TRYWAIT P0, [R9+URZ], R4 ;  /* 0x00000004090075a7 */ /* 0x000e62000800017f */
[----:B------:R-:W-:-:S04]  /*a7f0*/  IADD3 R0, R12, 0x1, RZ ;  /* 0x000000010c007810 */ /* 0x000fc80007ffe0ff */
[----:B------:R-:W-:-:S04]  /*a800*/  ISETP.NE.AND P1, PT, R0, 0x5, PT ;  /* 0x000000050000780c */ /* 0x000fc80003f25270 */
[----:B0-----:R-:W-:Y:S02]  /*a810*/  SEL R2, RZ, 0x1, P1 ;  /* 0x00000001ff027807 */ /* 0x001fe40000800000 */
[----:B------:R-:W-:Y:S02]  /*a820*/  SEL R0, R0, RZ, P1 ;  /* 0x000000ff00007207 */ /* 0x000fe40000800000 */
[----:B------:R-:W-:-:S03]  /*a830*/  LOP3.LUT R7, R5, R2, RZ, 0x3c, !PT ;  /* 0x0000000205077212 */ /* 0x000fc600078e3cff */
[----:B------:R-:W-:Y:S01]  /*a840*/  IMAD R6, R0, 0x8, R3 ;  /* 0x0000000800067824 */ /* 0x000fe200078e0203 */
[----:B------:R-:W-:Y:S01]  /*a850*/  SHF.L.U32 R5, R7, 0x1f, RZ ;  /* 0x0000001f07057819 */ /* 0x000fe200000006ff */
[----:B-1----:R-:W-:Y:S06]  /*a860*/  @!P0 BRA `(.L_x_306) ;  /* 0x0000000000f48947 */ /* 0x002fec0003800000 */
.L_x_318:
[----:B------:R-:W1:Y:S01]  /*a870*/  SYNCS.PHASECHK.TRANS64.TRYWAIT P0, [R6+URZ], R5 ;  /* 0x00000005060075a7 */ /* 0x000e62000800017f */
[----:B------:R-:W-:-:S04]  /*a880*/  IADD3 R0, R0, 0x1, RZ ;  /* 0x0000000100007810 */ /* 0x000fc80007ffe0ff */
[----:B------:R-:W-:-:S04]  /*a890*/  ISETP.NE.AND P1, PT, R0, 0x5, PT ;  /* 0x000000050000780c */ /* 0x000fc80003f25270 */
[----:B------:R-:W-:Y:S02]  /*a8a0*/  SEL R2, RZ, 0x1, P1 ;  /* 0x00000001ff027807 */ /* 0x000fe40000800000 */
[----:B------:R-:W-:Y:S02]  /*a8b0*/  SEL R0, R0, RZ, P1 ;  /* 0x000000ff00007207 */ /* 0x000fe40000800000 */
[----:B------:R-:W-:-:S03]  /*a8c0*/  LOP3.LUT R7, R7, R2, RZ, 0x3c, !PT ;  /* 0x0000000207077212 */ /* 0x000fc600078e3cff */
[----:B0-----:R-:W-:Y:S01]  /*a8d0*/  IMAD R9, R0, 0x8, R3 ;  /* 0x0000000800097824 */ /* 0x001fe200078e0203 */
[----:B------:R-:W-:Y:S01]  /*a8e0*/  SHF.L.U32 R4, R7, 0x1f, RZ ;  /* 0x0000001f07047819 */ /* 0x000fe200000006ff */
[----:B-1----:R-:W-:Y:S06]  /*a8f0*/  @!P0 BRA `(.L_x_307) ;  /* 0x0000000000e48947 */ /* 0x002fec0003800000 */
.L_x_319:
[----:B------:R-:W1:Y:S01]  /*a900*/  SYNCS.PHASECHK.TRANS64.TRYWAIT P0, [R9+URZ], R4 ;  /* 0x00000004090075a7 */ /* 0x000e62000800017f */
[----:B------:R-:W-:-:S04]  /*a910*/  IADD3 R0, R0, 0x1, RZ ;  /* 0x0000000100007810 */ /* 0x000fc80007ffe0ff */
[----:B------:R-:W-:-:S04]  /*a920*/  ISETP.NE.AND P1, PT, R0, 0x5, PT ;  /* 0x000000050000780c */ /* 0x000fc80003f25270 */
[----:B------:R-:W-:Y:S02]  /*a930*/  SEL R2, RZ, 0x1, P1 ;  /* 0x00000001ff027807 */ /* 0x000fe40000800000 */
[----:B------:R-:W-:Y:S02]  /*a940*/  SEL R0, R0, RZ, P1 ;  /* 0x000000ff00007207 */ /* 0x000fe40000800000 */
[----:B------:R-:W-:Y:S01]  /*a950*/  LOP3.LUT R2, R7, R2, RZ, 0x3c, !PT ;  /* 0x0000000207027212 */ /* 0x000fe200078e3cff */
[----:B-1----:R-:W-:Y:S06]  /*a960*/  @!P0 BRA `(.L_x_308) ;  /* 0x0000000000dc8947 */ /* 0x002fec0003800000 */
.L_x_320:
[----:B------:R-:W-:Y:S01]  /*a970*/  IMAD R3, R0, 0x8, R3 ;  /* 0x0000000800037824 */ /* 0x000fe200078e0203 */
[----:B------:R-:W-:-:S07]  /*a980*/  SHF.L.U32 R0, R2, 0x1f, RZ ;  /* 0x0000001f02007819 */ /* 0x000fce00000006ff */
.L_x_309:
[----:B--2---:R2:W3:Y:S02]  /*a990*/  SYNCS.PHASECHK.TRANS64.TRYWAIT P0, [R3+URZ], R0 ;  /* 0x00000000030075a7 */ /* 0x0044e4000800017f */
[----:B---3--:R-:W-:Y:S05]  /*a9a0*/  @!P0 NANOSLEEP.SYNCS 0x989680 ;  /* 0x009896800000895d */ /* 0x008fea0003900000 */
[----:B------:R-:W3:Y:S02]  /*a9b0*/  @!P0 SYNCS.PHASECHK.TRANS64 P0, [R3+URZ], R0 ;  /* 0x00000000030085a7 */ /* 0x000ee4000800007f */
[----:B---3--:R-:W-:Y:S05]  /*a9c0*/  @!P0 BRA `(.L_x_309) ;  /* 0xfffffffc00f08947 */ /* 0x008fea000383ffff */
.L_x_303:
[----:B------:R-:W-:Y:S05]  /*a9d0*/  BSYNC B0 ;  /* 0x0000000000007941 */ /* 0x000fea0003800000 */
.L_x_302:
[----:B------:R-:W-:Y:S05]  /*a9e0*/  EXIT ;  /* 0x000000000000794d */ /* 0x000fea0003800000 */
.L_x_17:
[----:B---3--:R3:W4:Y:S02]  /*a9f0*/  SYNCS.PHASECHK.TRANS64.TRYWAIT P1, [R3+URZ], R0 ;  /* 0x00000000030075a7 */ /* 0x008724000802017f */
[----:B----4-:R-:W-:Y:S05]  /*aa00*/  @!P1 NANOSLEEP.SYNCS 0x989680 ;  /* 0x009896800000995d */ /* 0x010fea0003900000 */
[----:B------:R-:W4:Y:S02]  /*aa10*/  @!P1 SYNCS.PHASECHK.TRANS64 P1, [R3+URZ], R0 ;  /* 0x00000000030095a7 */ /* 0x000f24000802007f */
[----:B----4-:R-:W-:Y:S05]  /*aa20*/  @!P1 BRA `(.L_x_17) ;  /* 0xfffffffc00f09947 */ /* 0x010fea000383ffff */
[----:B------:R-:W-:Y:S05]  /*aa30*/  BRA `(.L_x_16) ;  /* 0xffffff6400fc7947 */ /* 0x000fea000383ffff */
.L_x_22:
[----:B-1----:R-:W-:-:S04]  /*aa40*/  MOV R4, UR9 ;  /* 0x0000000900047c02 */ /* 0x002fc80008000f00 */
[----:B------:R1:W2:Y:S03]  /*aa50*/  SYNCS.PHASECHK.TRANS64.TRYWAIT P1, [R4+URZ], R3 ;  /* 0x00000003040075a7 */ /* 0x0002a6000802017f */
[----:B--2---:R-:W-:Y:S05]  /*aa60*/  @!P1 NANOSLEEP.SYNCS 0x989680 ;  /* 0x009896800000995d */ /* 0x004fea0003900000 */
[----:B------:R-:W2:Y:S02]  /*aa70*/  @!P1 SYNCS.PHASECHK.TRANS64 P1, [R4+URZ], R3 ;  /* 0x00000003040095a7 */ /* 0x000ea4000802007f */
[----:B--2---:R-:W-:Y:S05]  /*aa80*/  @!P1 BRA `(.L_x_22) ;  /* 0xfffffffc00ec9947 */ /* 0x004fea000383ffff */
[----:B------:R-:W-:Y:S05]  /*aa90*/  BRA `(.L_x_21) ;  /* 0xffffff6c00f07947 */ /* 0x000fea000383ffff */
.L_x_289:
[----:B------:R-:W-:Y:S01]  /*aaa0*/  BSSY B1, `(.L_x_310) ;  /* 0x0000006000017945 */ /* 0x000fe20003800000 */
[----:B------:R-:W-:-:S07]  /*aab0*/  IMAD.MOV.U32 R15, RZ, RZ, -0x1 ;  /* 0xffffffffff0f7424 */ /* 0x000fce00078e00ff */
[----:B------:R-:W-:Y:S05]  /*aac0*/  WARPSYNC.COLLECTIVE R15, `(.L_x_311) ;  /* 0x000000000f0c7348 */ /* 0x000fea0003c00000 */
[----:B------:R-:W-:Y:S02]  /*aad0*/  ELECT P6, UR62, PT ;  /* 0x00000000003e782f */ /* 0x000fe400038c0000 */
[----:B------:R-:W-:Y:S01]  /*aae0*/  MOV R14, UR62 ;  /* 0x0000003e000e7c02 */ /* 0x000fe20008000f00 */
[----:B------:R-:W-:Y:S10]  /*aaf0*/  ENDCOLLECTIVE ;  /* 0x000000000000791b */ /* 0x000ff40003800000 */
.L_x_311:
[----:B------:R-:W-:Y:S05]  /*ab00*/  BSYNC B1 ;  /* 0x0000000000017941 */ /* 0x000fea0003800000 */
.L_x_310:
[----:B------:R-:W-:Y:S05]  /*ab10*/  BRA `(.L_x_312) ;  /* 0xffffffec00f47947 */ /* 0x000fea000383ffff */
.L_x_292:
[----:B0-----:R0:W1:Y:S02]  /*ab20*/  SYNCS.PHASECHK.TRANS64.TRYWAIT P1, [R14+URZ+0x28], R7 ;  /* 0x000028070e0075a7 */ /* 0x001064000802017f */
[----:B-1----:R-:W-:Y:S05]  /*ab30*/  @!P1 NANOSLEEP.SYNCS 0x989680 ;  /* 0x009896800000995d */ /* 0x002fea0003900000 */
[----:B------:R-:W1:Y:S02]  /*ab40*/  @!P1 SYNCS.PHASECHK.TRANS64 P1, [R14+URZ+0x28], R7 ;  /* 0x000028070e0095a7 */ /* 0x000e64000802007f */
[----:B-1----:R-:W-:Y:S05]  /*ab50*/  @!P1 BRA `(.L_x_292) ;  /* 0xfffffffc00f09947 */ /* 0x002fea000383ffff */
[----:B------:R-:W-:Y:S05]  /*ab60*/  BRA `(.L_x_313) ;  /* 0xfffffff000287947 */ /* 0x000fea000383ffff */
.L_x_301:
[----:B------:R-:W-:Y:S01]  /*ab70*/  BSSY B0, `(.L_x_314) ;  /* 0x0000006000007945 */ /* 0x000fe20003800000 */
[----:B------:R-:W-:-:S07]  /*ab80*/  MOV R15, 0xffffffff ;  /* 0xffffffff000f7802 */ /* 0x000fce0000000f00 */
[----:B------:R-:W-:Y:S05]  /*ab90*/  WARPSYNC.COLLECTIVE R15, `(.L_x_315) ;  /* 0x000000000f0c7348 */ /* 0x000fea0003c00000 */
[----:B------:R-:W-:Y:S02]  /*aba0*/  ELECT P6, UR62, PT ;  /* 0x00000000003e782f */ /* 0x000fe400038c0000 */
[----:B------:R-:W-:Y:S01]  /*abb0*/  MOV R14, UR62 ;  /* 0x0000003e000e7c02 */ /* 0x000fe20008000f00 */
[----:B------:R-:W-:Y:S10]  /*abc0*/  ENDCOLLECTIVE ;  /* 0x000000000000791b */ /* 0x000ff40003800000 */
.L_x_315:
[----:B------:R-:W-:Y:S05]  /*abd0*/  BSYNC B0 ;  /* 0x0000000000007941 */ /* 0x000fea0003800000 */
.L_x_314:
[----:B------:R-:W-:Y:S05]  /*abe0*/  BRA `(.L_x_316) ;  /* 0xfffffff800a87947 */ /* 0x000fea000383ffff */
.L_x_305:
[----:B0-----:R0:W1:Y:S02]  /*abf0*/  SYNCS.PHASECHK.TRANS64.TRYWAIT P0, [R7+URZ], R2 ;  /* 0x00000002070075a7 */ /* 0x001064000800017f */
[----:B-1----:R-:W-:Y:S05]  /*ac00*/  @!P0 NANOSLEEP.SYNCS 0x989680 ;  /* 0x009896800000895d */ /* 0x002fea0003900000 */
[----:B------:R-:W1:Y:S02]  /*ac10*/  @!P0 SYNCS.PHASECHK.TRANS64 P0, [R7+URZ], R2 ;  /* 0x00000002070085a7 */ /* 0x000e64000800007f */
[----:B-1----:R-:W-:Y:S05]  /*ac20*/  @!P0 BRA `(.L_x_305) ;  /* 0xfffffffc00f08947 */ /* 0x002fea000383ffff */
[----:B------:R-:W-:Y:S05]  /*ac30*/  BRA `(.L_x_317) ;  /* 0xfffffff800e87947 */ /* 0x000fea000383ffff */
.L_x_306:
[----:B0-----:R0:W1:Y:S02]  /*ac40*/  SYNCS.PHASECHK.TRANS64.TRYWAIT P0, [R9+URZ], R4 ;  /* 0x00000004090075a7 */ /* 0x001064000800017f */
[----:B-1----:R-:W-:Y:S05]  /*ac50*/  @!P0 NANOSLEEP.SYNCS 0x989680 ;  /* 0x009896800000895d */ /* 0x002fea0003900000 */
[----:B------:R-:W1:Y:S02]  /*ac60*/  @!P0 SYNCS.PHASECHK.TRANS64 P0, [R9+URZ], R4 ;  /* 0x00000004090085a7 */ /* 0x000e64000800007f */
[----:B-1----:R-:W-:Y:S05]  /*ac70*/  @!P0 BRA `(.L_x_306) ;  /* 0xfffffffc00f08947 */ /* 0x002fea000383ffff */
[----:B------:R-:W-:Y:S05]  /*ac80*/  BRA `(.L_x_318) ;  /* 0xfffffff800f87947 */ /* 0x000fea000383ffff */
.L_x_307:
[----:B0-----:R0:W1:Y:S02]  /*ac90*/  SYNCS.PHASECHK.TRANS64.TRYWAIT P0, [R6+URZ], R5 ;  /* 0x00000005060075a7 */ /* 0x001064000800017f */
[----:B-1----:R-:W-:Y:S05]  /*aca0*/  @!P0 NANOSLEEP.SYNCS 0x989680 ;  /* 0x009896800000895d */ /* 0x002fea0003900000 */
[----:B------:R-:W1:Y:S02]  /*acb0*/  @!P0 SYNCS.PHASECHK.TRANS64 P0, [R6+URZ], R5 ;  /* 0x00000005060085a7 */ /* 0x000e64000800007f */
[----:B-1----:R-:W-:Y:S05]  /*acc0*/  @!P0 BRA `(.L_x_307) ;  /* 0xfffffffc00f08947 */ /* 0x002fea000383ffff */
[----:B------:R-:W-:Y:S05]  /*acd0*/  BRA `(.L_x_319) ;  /* 0xfffffffc00087947 */ /* 0x000fea000383ffff */
.L_x_308:
[----:B-1----:R1:W2:Y:S02]  /*ace0*/  SYNCS.PHASECHK.TRANS64.TRYWAIT P0, [R9+URZ], R4 ;  /* 0x00000004090075a7 */ /* 0x0022a4000800017f */
[----:B--2---:R-:W-:Y:S05]  /*acf0*/  @!P0 NANOSLEEP.SYNCS 0x989680 ;  /* 0x009896800000895d */ /* 0x004fea0003900000 */
[----:B------:R-:W2:Y:S02]  /*ad00*/  @!P0 SYNCS.PHASECHK.TRANS64 P0, [R9+URZ], R4 ;  /* 0x00000004090085a7 */ /* 0x000ea4000800007f */
[----:B--2---:R-:W-:Y:S05]  /*ad10*/  @!P0 BRA `(.L_x_308) ;  /* 0xfffffffc00f08947 */ /* 0x004fea000383ffff */
[----:B------:R-:W-:Y:S05]  /*ad20*/  BRA `(.L_x_320) ;  /* 0xfffffffc00107947 */ /* 0x000fea000383ffff */
.L_x_321:
[----:B------:R-:W-:-:S00]  /*ad30*/  BRA `(.L_x_321) ;  /* 0xfffffffc00fc7947 */ /* 0x000fc0000383ffff */
[----:B------:R-:W-:-:S00]  /*ad40*/  NOP ;  /* 0x0000000000007918 */ /* 0x000fc00000000000 */
        /* <DEDUP_REMOVED lines=11> */
.L_x_322:


//--------------------- .nv.global.init           --------------------------
	.section	.nv.global.init,"aw",@progbits
.nv.global.init:
	.type		$str$22,@object
	.size		$str$22,($str$23 - $str$22)
$str$22:
        /*0000*/ 	.byte	0x6b, 0x5f, 0x74, 0x69, 0x6c, 0x65, 0x5f, 0x63, 0x6f, 0x75, 0x6e, 0x74, 0x20, 0x3e, 0x3d, 0x20
        /*0010*/ 	.byte	0x31, 0x00
	.type		$str$23,@object
	.size		$str$23,(__unnamed_1 - $str$23)
$str$23:
        /*0012*/ 	.byte	0x2f, 0x74, 0x6d, 0x70, 0x2f, 0x63, 0x75, 0x74, 0x6c, 0x61, 0x73, 0x73, 0x5f, 0x73, 0x77, 0x65
        /*0022*/ 	.byte	0x65, 0x70, 0x5f, 0x73, 0x72, 0x63, 0x2f, 0x69, 0x6e, 0x63, 0x6c, 0x75, 0x64, 0x65, 0x2f, 0x63
        /*0032*/ 	.byte	0x75, 0x74, 0x6c, 0x61, 0x73, 0x73, 0x2f, 0x67, 0x65, 0x6d, 0x6d, 0x2f, 0x63, 0x6f, 0x6c, 0x6c
        /*0042*/ 	.byte	0x65, 0x63, 0x74, 0x69, 0x76, 0x65, 0x2f, 0x73, 0x6d, 0x39, 0x30, 0x5f, 0x6d, 0x6d, 0x61, 0x5f
        /*0052*/ 	.byte	0x74, 0x6d, 0x61, 0x5f, 0x67, 0x6d, 0x6d, 0x61, 0x5f, 0x73, 0x73, 0x5f, 0x77, 0x61, 0x72, 0x70
        /*0062*/ 	.byte	0x73, 0x70, 0x65, 0x63, 0x69, 0x61, 0x6c, 0x69, 0x7a, 0x65, 0x64, 0x2e, 0x68, 0x70, 0x70, 0x00
	.type		__unnamed_1,@object
	.size		__unnamed_1,(.L_0 - __unnamed_1)
__unnamed_1:
        /*0072*/ 	.byte	0x76, 0x6f, 0x69, 0x64, 0x20, 0x63, 0x75, 0x74, 0x6c, 0x61, 0x73, 0x73, 0x3a, 0x3a, 0x67, 0x65
        /* <DEDUP_REMOVED lines=175> */
        /*0b72*/ 	.byte	0x69, 0x74, 0x79, 0x5d, 0x00
.L_0:


//--------------------- .nv.shared._ZN7cutlass13device_kernelINS_4gemm6kernel13GemmUniversalIN4cute5tupleIJiiiiEEENS1_10collective13CollectiveMmaINS1_34MainloopSm90TmaGmmaWarpSpecializedILi5ENS5_IJNS4_1CILi1EEESB_SB_EEENS1_35KernelTmaWarpSpecializedCooperativeEEENS5_IJNSA_ILi256EEENSA_ILi128EEENSA_ILi64EEEEEEfNS5_IJlSB_lEEEfSJ_NS4_8TiledMMAINS4_8MMA_AtomIJNS4_4SM904GMMA30MMA_64x128x8_F32TF32TF32_SS_TNILNSN_7ScaleInE1ELSP_1EEEEEENS4_6LayoutINS5_IJNSA_ILi2EEESB_SB_EEENS5_IJSB_NSA_ILi0EEESV_EEEEENS5_IJNS4_10UnderscoreESY_SY_EEEEENS4_13SM90_TMA_LOADENS4_14ComposedLayoutINS4_7SwizzleILi3ELi4ELi3EEENS4_18smem_ptr_flag_bitsILi32EEENSS_INS5_IJNSA_ILi8EEENSA_ILi32EEEEEENS5_IJS18_SB_EEEEEEEvNS4_8identityES11_S1C_vS1D_EENS_8epilogue10collective6detail29Sm90TmaWarpSpecializedAdapterINS1G_15DefaultEpilogueIfSJ_SJ_NS1F_6thread17LinearCombinationIfLi1EffLNS1K_9ScaleType4KindE0ELNS_15FloatRoundStyleE2EfEENS1_15EpilogueDefaultEEEEEvvEEEEvNT_6ParamsE --------------------------
	.section	.nv.shared._ZN7cutlass13device_kernelINS_4gemm6kernel13GemmUniversalIN4cute5tupleIJiiiiEEENS1_10collective13CollectiveMmaINS1_34MainloopSm90TmaGmmaWarpSpecializedILi5ENS5_IJNS4_1CILi1EEESB_SB_EEENS1_35KernelTmaWarpSpecializedCooperativeEEENS5_IJNSA_ILi256EEENSA_ILi128EEENSA_ILi64EEEEEEfNS5_IJlSB_lEEEfSJ_NS4_8TiledMMAINS4_8MMA_AtomIJNS4_4SM904GMMA30MMA_64x128x8_F32TF32TF32_SS_TNILNSN_7ScaleInE1ELSP_1EEEEEENS4_6LayoutINS5_IJNSA_ILi2EEESB_SB_EEENS5_IJSB_NSA_ILi0EEESV_EEEEENS5_IJNS4_10UnderscoreESY_SY_EEEEENS4_13SM90_TMA_LOADENS4_14ComposedLayoutINS4_7SwizzleILi3ELi4ELi3EEENS4_18smem_ptr_flag_bitsILi32EEENSS_INS5_IJNSA_ILi8EEENSA_ILi32EEEEEENS5_IJS18_SB_EEEEEEEvNS4_8identityES11_S1C_vS1D_EENS_8epilogue10collective6detail29Sm90TmaWarpSpecializedAdapterINS1G_15DefaultEpilogueIfSJ_SJ_NS1F_6thread17LinearCombinationIfLi1EffLNS1K_9ScaleType4KindE0ELNS_15FloatRoundStyleE2EfEENS1_15EpilogueDefaultEEEEEvvEEEEvNT_6ParamsE,"aw",@nobits
	.sectionflags	@""
	.align	16
	.zero		1024


//--------------------- .nv.shared.reserved.0     --------------------------
	.section	.nv.shared.reserved.0,"aw",@nobits
	.weak		__nv_reservedSMEM_offset_0_alias
	.size		__nv_reservedSMEM_offset_0_alias, 0, 0
	.other		__nv_reservedSMEM_offset_0_alias,@"STO_CUDA_RESERVED_SHARED STV_DEFAULT"
__nv_reservedSMEM_offset_0_alias:
	.zero		0


//--------------------- .nv.global                --------------------------
	.section	.nv.global,"aw",@nobits
.nv.global:
	.type		_ZN40_INTERNAL_d0e05d23_4_k_cu_a820ef17_300744cute1_E,@object
	.size		_ZN40_INTERNAL_d0e05d23_4_k_cu_a820ef17_300744cute1_E,(_ZN40_INTERNAL_d0e05d23_4_k_cu_a820ef17_300744cuda3std3__45__cpo6cbeginE - _ZN40_INTERNAL_d0e05d23_4_k_cu_a820ef17_300744cute1_E)
_ZN40_INTERNAL_d0e05d23_4_k_cu_a820ef17_300744cute1_E:
	.zero		1
	.type		_ZN40_INTERNAL_d0e05d23_4_k_cu_a820ef17_300744cuda3std3__45__cpo6cbeginE,@object
	.size		_ZN40_INTERNAL_d0e05d23_4_k_cu_a820ef17_300744cuda3std3__45__cpo6cbeginE,(_ZN40_INTERNAL_d0e05d23_4_k_cu_a820ef17_300744cuda3std3__48in_placeE - _ZN40_INTERNAL_d0e05d23_4_k_cu_a820ef17_300744cuda3std3__45__cpo6cbeginE)
_ZN40_INTERNAL_d0e05d23_4_k_cu_a820ef17_300744cuda3std3__45__cpo6cbeginE:
	.zero		1
	.type		_ZN40_INTERNAL_d0e05d23_4_k_cu_a820ef17_300744cuda3std3__48in_placeE,@object
	.size		_ZN40_INTERNAL_d0e05d23_4_k_cu_a820ef17_300744cuda3std3__48in_placeE,(_ZN40_INTERNAL_d0e05d23_4_k_cu_a820ef17_300744cuda3std6ranges3__45__cpo9iter_moveE - _ZN40_INTERNAL_d0e05d23_4_k_cu_a820ef17_300744cuda3std3__48in_placeE)
_ZN40_INTERNAL_d0e05d23_4_k_cu_a820ef17_300744cuda3std3__48in_placeE:
	.zero		1
	.type		_ZN40_INTERNAL_d0e05d23_4_k_cu_a820ef17_300744cuda3std6ranges3__45__cpo9iter_moveE,@object
	.size		_ZN40_INTERNAL_d0e05d23_4_k_cu_a820ef17_300744cuda3std6ranges3__45__cpo9iter_moveE,(_ZN40_INTERNAL_d0e05d23_4_k_cu_a820ef17_300744cuda3std3__45__cpo5beginE - _ZN40_INTERNAL_d0e05d23_4_k_cu_a820ef17_300744cuda3std6ranges3__45__cpo9iter_moveE)
_ZN40_INTERNAL_d0e05d23_4_k_cu_a820ef17_300744cuda3std6ranges3__45__cpo9iter_moveE:
	.zero		1
	.type		_ZN40_INTERNAL_d0e05d23_4_k_cu_a820ef17_300744cuda3std3__45__cpo5beginE,@object
	.size		_ZN40_INTERNAL_d0e05d23_4_k_cu_a820ef17_300744cuda3std3__45__cpo5beginE,(_ZN40_INTERNAL_d0e05d23_4_k_cu_a820ef17_300744cuda3std3__442_GLOBAL__N__d0e05d23_4_k_cu_a820ef17_300746ignoreE - _ZN40_INTERNAL_d0e05d23_4_k_cu_a820ef17_300744cuda3std3__45__cpo5beginE)
_ZN40_INTERNAL_d0e05d23_4_k_cu_a820ef17_300744cuda3std3__45__cpo5beginE:
	.zero		1
	.type		_ZN40_INTERNAL_d0e05d23_4_k_cu_a820ef17_300744cuda3std3__442_GLOBAL__N__d0e05d23_4_k_cu_a820ef17_300746ignoreE,@object
	.size		_ZN40_INTERNAL_d0e05d23_4_k_cu_a820ef17_300744cuda3std3__442_GLOBAL__N__d0e05d23_4_k_cu_a820ef17_300746ignoreE,(_ZN40_INTERNAL_d0e05d23_4_k_cu_a820ef17_300744cute7productE - _ZN40_INTERNAL_d0e05d23_4_k_cu_a820ef17_300744cuda3std3__442_GLOBAL__N__d0e05d23_4_k_cu_a820ef17_300746ignoreE)
_ZN40_INTERNAL_d0e05d23_4_k_cu_a820ef17_300744cuda3std3__442_GLOBAL__N__d0e05d23_4_k_cu_a820ef17_300746ignoreE:
	.zero		1
	.type		_ZN40_INTERNAL_d0e05d23_4_k_cu_a820ef17_300744cute7productE,@object
	.size		_ZN40_INTERNAL_d0e05d23_4_k_cu_a820ef17_300744cute7productE,(_ZN40_INTERNAL_d0e05d23_4_k_cu_a820ef17_300744cuda3std3__45__cpo3endE - _ZN40_INTERNAL_d0e05d23_4_k_cu_a820ef17_300744cute7productE)
_ZN40_INTERNAL_d0e05d23_4_k_cu_a820ef17_300744cute7productE:
	.zero		1
	.type		_ZN40_INTERNAL_d0e05d23_4_k_cu_a820ef17_300744cuda3std3__45__cpo3endE,@object
	.size		_ZN40_INTERNAL_d0e05d23_4_k_cu_a820ef17_300744cuda3std3__45__cpo3endE,(_ZN40_INTERNAL_d0e05d23_4_k_cu_a820ef17_300744cuda3std3__419piecewise_constructE - _ZN40_INTERNAL_d0e05d23_4_k_cu_a820ef17_300744cuda3std3__45__cpo3endE)
_ZN40_INTERNAL_d0e05d23_4_k_cu_a820ef17_300744cuda3std3__45__cpo3endE:
	.zero		1
	.type		_ZN40_INTERNAL_d0e05d23_4_k_cu_a820ef17_300744cuda3std3__419piecewise_constructE,@object
	.size		_ZN40_INTERNAL_d0e05d23_4_k_cu_a820ef17_300744cuda3std3__419piecewise_constructE,(_ZN40_INTERNAL_d0e05d23_4_k_cu_a820ef17_300744cuda3std3__45__cpo4cendE - _ZN40_INTERNAL_d0e05d23_4_k_cu_a820ef17_300744cuda3std3__419piecewise_constructE)
_ZN40_INTERNAL_d0e05d23_4_k_cu_a820ef17_300744cuda3std3__419piecewise_constructE:
	.zero		1
	.type		_ZN40_INTERNAL_d0e05d23_4_k_cu_a820ef17_300744cuda3std3__45__cpo4cendE,@object
	.size		_ZN40_INTERNAL_d0e05d23_4_k_cu_a820ef17_300744cuda3std3__45__cpo4cendE,(_ZN40_INTERNAL_d0e05d23_4_k_cu_a820ef17_300744cuda3std6ranges3__45__cpo4swapE - _ZN40_INTERNAL_d0e05d23_4_k_cu_a820ef17_300744cuda3std3__45__cpo4cendE)
_ZN40_INTERNAL_d0e05d23_4_k_cu_a820ef17_300744cuda3std3__45__cpo4cendE:
	.zero		1
	.type		_ZN40_INTERNAL_d0e05d23_4_k_cu_a820ef17_300744cuda3std6ranges3__45__cpo4swapE,@object
	.size		_ZN40_INTERNAL_d0e05d23_4_k_cu_a820ef17_300744cuda3std6ranges3__45__cpo4swapE,(.L_8 - _ZN40_INTERNAL_d0e05d23_4_k_cu_a820ef17_300744cuda3std6ranges3__45__cpo4swapE)
_ZN40_INTERNAL_d0e05d23_4_k_cu_a820ef17_300744cuda3std6ranges3__45__cpo4swapE:
	.zero		1
.L_8:


//--------------------- .nv.constant0._ZN7cutlass13device_kernelINS_4gemm6kernel13GemmUniversalIN4cute5tupleIJiiiiEEENS1_10collective13CollectiveMmaINS1_34MainloopSm90TmaGmmaWarpSpecializedILi5ENS5_IJNS4_1CILi1EEESB_SB_EEENS1_35KernelTmaWarpSpecializedCooperativeEEENS5_IJNSA_ILi256EEENSA_ILi128EEENSA_ILi64EEEEEEfNS5_IJlSB_lEEEfSJ_NS4_8TiledMMAINS4_8MMA_AtomIJNS4_4SM904GMMA30MMA_64x128x8_F32TF32TF32_SS_TNILNSN_7ScaleInE1ELSP_1EEEEEENS4_6LayoutINS5_IJNSA_ILi2EEESB_SB_EEENS5_IJSB_NSA_ILi0EEESV_EEEEENS5_IJNS4_10UnderscoreESY_SY_EEEEENS4_13SM90_TMA_LOADENS4_14ComposedLayoutINS4_7SwizzleILi3ELi4ELi3EEENS4_18smem_ptr_flag_bitsILi32EEENSS_INS5_IJNSA_ILi8EEENSA_ILi32EEEEEENS5_IJS18_SB_EEEEEEEvNS4_8identityES11_S1C_vS1D_EENS_8epilogue10collective6detail29Sm90TmaWarpSpecializedAdapterINS1G_15DefaultEpilogueIfSJ_SJ_NS1F_6thread17LinearCombinationIfLi1EffLNS1K_9ScaleType4KindE0ELNS_15FloatRoundStyleE2EfEENS1_15EpilogueDefaultEEEEEvvEEEEvNT_6ParamsE --------------------------
	.section	.nv.constant0._ZN7cutlass13device_kernelINS_4gemm6kernel13GemmUniversalIN4cute5tupleIJiiiiEEENS1_10collective13CollectiveMmaINS1_34MainloopSm90TmaGmmaWarpSpecializedILi5ENS5_IJNS4_1CILi1EEESB_SB_EEENS1_35KernelTmaWarpSpecializedCooperativeEEENS5_IJNSA_ILi256EEENSA_ILi128EEENSA_ILi64EEEEEEfNS5_IJlSB_lEEEfSJ_NS4_8TiledMMAINS4_8MMA_AtomIJNS4_4SM904GMMA30MMA_64x128x8_F32TF32TF32_SS_TNILNSN_7ScaleInE1ELSP_1EEEEEENS4_6LayoutINS5_IJNSA_ILi2EEESB_SB_EEENS5_IJSB_NSA_ILi0EEESV_EEEEENS5_IJNS4_10UnderscoreESY_SY_EEEEENS4_13SM90_TMA_LOADENS4_14ComposedLayoutINS4_7SwizzleILi3ELi4ELi3EEENS4_18smem_ptr_flag_bitsILi32EEENSS_INS5_IJNSA_ILi8EEENSA_ILi32EEEEEENS5_IJS18_SB_EEEEEEEvNS4_8identityES11_S1C_vS1D_EENS_8epilogue10collective6detail29Sm90TmaWarpSpecializedAdapterINS1G_15DefaultEpilogueIfSJ_SJ_NS1F_6thread17LinearCombinationIfLi1EffLNS1K_9ScaleType4KindE0ELNS_15FloatRoundStyleE2EfEENS1_15EpilogueDefaultEEEEEvvEEEEvNT_6ParamsE,"a",@progbits
	.sectionflags	@""
	.align	4
.nv.constant0._ZN7cutlass13device_kernelINS_4gemm6kernel13GemmUniversalIN4cute5tupleIJiiiiEEENS1_10collective13CollectiveMmaINS1_34MainloopSm90TmaGmmaWarpSpecializedILi5ENS5_IJNS4_1CILi1EEESB_SB_EEENS1_35KernelTmaWarpSpecializedCooperativeEEENS5_IJNSA_ILi256EEENSA_ILi128EEENSA_ILi64EEEEEEfNS5_IJlSB_lEEEfSJ_NS4_8TiledMMAINS4_8MMA_AtomIJNS4_4SM904GMMA30MMA_64x128x8_F32TF32TF32_SS_TNILNSN_7ScaleInE1ELSP_1EEEEEENS4_6LayoutINS5_IJNSA_ILi2EEESB_SB_EEENS5_IJSB_NSA_ILi0EEESV_EEEEENS5_IJNS4_10UnderscoreESY_SY_EEEEENS4_13SM90_TMA_LOADENS4_14ComposedLayoutINS4_7SwizzleILi3ELi4ELi3EEENS4_18smem_ptr_flag_bitsILi32EEENSS_INS5_IJNSA_ILi8EEENSA_ILi32EEEEEENS5_IJS18_SB_EEEEEEEvNS4_8identityES11_S1C_vS1D_EENS_8epilogue10collective6detail29Sm90TmaWarpSpecializedAdapterINS1G_15DefaultEpilogueIfSJ_SJ_NS1F_6thread17LinearCombinationIfLi1EffLNS1K_9ScaleType4KindE0ELNS_15FloatRoundStyleE2EfEENS1_15EpilogueDefaultEEEEEvvEEEEvNT_6ParamsE:
	.zero		1664


//--------------------- SYMBOLS --------------------------

	.type		.nv.reservedSmem.offset0,@object
	.size		.nv.reservedSmem.offset0,0x4
	.type		__assertfail,@function
